//
// Generated by NVIDIA NVVM Compiler
//
// Compiler Build ID: CL-36424714
// Cuda compilation tools, release 13.0, V13.0.88
// Based on NVVM 20.0.0
//

.version 9.0
.target sm_100
.address_size 64

	// .globl	_Z15diagonalizationPfS_S_i
// _ZZ12jacobiMethodPfS_iS_E5cache has been demoted

.visible .entry _Z15diagonalizationPfS_S_i(
	.param .u64 .ptr .align 1 _Z15diagonalizationPfS_S_i_param_0,
	.param .u64 .ptr .align 1 _Z15diagonalizationPfS_S_i_param_1,
	.param .u64 .ptr .align 1 _Z15diagonalizationPfS_S_i_param_2,
	.param .u32 _Z15diagonalizationPfS_S_i_param_3
)
{
	.reg .pred 	%p<12>;
	.reg .b32 	%r<65>;
	.reg .b32 	%f<16>;
	.reg .b64 	%rd<22>;

	ld.param.u64 	%rd5, [_Z15diagonalizationPfS_S_i_param_0];
	ld.param.u64 	%rd3, [_Z15diagonalizationPfS_S_i_param_1];
	ld.param.u64 	%rd4, [_Z15diagonalizationPfS_S_i_param_2];
	ld.param.u32 	%r35, [_Z15diagonalizationPfS_S_i_param_3];
	cvta.to.global.u64 	%rd1, %rd5;
	mov.u32 	%r1, %ctaid.x;
	setp.ge.s32 	%p1, %r1, %r35;
	@%p1 bra 	$L__BB0_24;
	mad.lo.s32 	%r36, %r35, %r1, %r1;
	mul.wide.u32 	%rd6, %r36, 4;
	add.s64 	%rd2, %rd1, %rd6;
	ld.global.f32 	%f2, [%rd2];
	cvt.rzi.s32.f32 	%r2, %f2;
	mov.u32 	%r64, %tid.x;
	setp.ge.u32 	%p2, %r64, %r35;
	@%p2 bra 	$L__BB0_23;
	cvt.rn.f32.s32 	%f1, %r2;
	not.b32 	%r37, %r64;
	add.s32 	%r4, %r35, %r37;
	and.b32  	%r38, %r4, 1536;
	setp.eq.s32 	%p3, %r38, 1536;
	@%p3 bra 	$L__BB0_8;
	shr.u32 	%r39, %r4, 9;
	add.s32 	%r40, %r39, 1;
	and.b32  	%r41, %r40, 3;
	mad.lo.s32 	%r57, %r64, %r35, %r1;
	shl.b32 	%r6, %r35, 9;
	sub.s32 	%r56, %r64, %r1;
	neg.s32 	%r55, %r41;
	shl.b32 	%r42, %r40, 9;
	and.b32  	%r43, %r42, 1536;
	add.s32 	%r64, %r64, %r43;
$L__BB0_4:
	.pragma "nounroll";
	setp.eq.s32 	%p4, %r56, 0;
	@%p4 bra 	$L__BB0_6;
	mul.wide.s32 	%rd7, %r57, 4;
	add.s64 	%rd8, %rd1, %rd7;
	ld.global.f32 	%f3, [%rd8];
	div.rn.f32 	%f4, %f3, %f1;
	st.global.f32 	[%rd8], %f4;
	bra.uni 	$L__BB0_7;
$L__BB0_6:
	mov.b32 	%r44, 0;
	st.global.u32 	[%rd2], %r44;
$L__BB0_7:
	add.s32 	%r57, %r57, %r6;
	add.s32 	%r56, %r56, 512;
	add.s32 	%r55, %r55, 1;
	setp.ne.s32 	%p5, %r55, 0;
	@%p5 bra 	$L__BB0_4;
$L__BB0_8:
	setp.lt.u32 	%p6, %r4, 1536;
	@%p6 bra 	$L__BB0_23;
	add.s32 	%r45, %r64, 1536;
	mad.lo.s32 	%r63, %r35, %r45, %r1;
	shl.b32 	%r18, %r35, 11;
	add.s32 	%r46, %r64, 1024;
	mad.lo.s32 	%r62, %r35, %r46, %r1;
	add.s32 	%r47, %r64, 512;
	mad.lo.s32 	%r61, %r35, %r47, %r1;
	sub.s32 	%r60, %r64, %r1;
	mad.lo.s32 	%r59, %r64, %r35, %r1;
$L__BB0_10:
	setp.eq.s32 	%p7, %r60, 0;
	@%p7 bra 	$L__BB0_12;
	mul.wide.s32 	%rd9, %r59, 4;
	add.s64 	%rd10, %rd1, %rd9;
	ld.global.f32 	%f5, [%rd10];
	div.rn.f32 	%f6, %f5, %f1;
	st.global.f32 	[%rd10], %f6;
	bra.uni 	$L__BB0_13;
$L__BB0_12:
	mov.b32 	%r48, 0;
	st.global.u32 	[%rd2], %r48;
$L__BB0_13:
	add.s32 	%r49, %r64, 512;
	setp.eq.s32 	%p8, %r1, %r49;
	@%p8 bra 	$L__BB0_15;
	mul.wide.s32 	%rd11, %r61, 4;
	add.s64 	%rd12, %rd1, %rd11;
	ld.global.f32 	%f7, [%rd12];
	div.rn.f32 	%f8, %f7, %f1;
	st.global.f32 	[%rd12], %f8;
	bra.uni 	$L__BB0_16;
$L__BB0_15:
	mov.b32 	%r50, 0;
	st.global.u32 	[%rd2], %r50;
$L__BB0_16:
	add.s32 	%r51, %r64, 1024;
	setp.eq.s32 	%p9, %r1, %r51;
	@%p9 bra 	$L__BB0_18;
	mul.wide.s32 	%rd13, %r62, 4;
	add.s64 	%rd14, %rd1, %rd13;
	ld.global.f32 	%f9, [%rd14];
	div.rn.f32 	%f10, %f9, %f1;
	st.global.f32 	[%rd14], %f10;
	bra.uni 	$L__BB0_19;
$L__BB0_18:
	mov.b32 	%r52, 0;
	st.global.u32 	[%rd2], %r52;
$L__BB0_19:
	add.s32 	%r53, %r64, 1536;
	setp.eq.s32 	%p10, %r1, %r53;
	@%p10 bra 	$L__BB0_21;
	mul.wide.s32 	%rd15, %r63, 4;
	add.s64 	%rd16, %rd1, %rd15;
	ld.global.f32 	%f11, [%rd16];
	div.rn.f32 	%f12, %f11, %f1;
	st.global.f32 	[%rd16], %f12;
	bra.uni 	$L__BB0_22;
$L__BB0_21:
	mov.b32 	%r54, 0;
	st.global.u32 	[%rd2], %r54;
$L__BB0_22:
	add.s32 	%r64, %r64, 2048;
	add.s32 	%r63, %r63, %r18;
	add.s32 	%r62, %r62, %r18;
	add.s32 	%r61, %r61, %r18;
	add.s32 	%r60, %r60, 2048;
	add.s32 	%r59, %r59, %r18;
	setp.lt.s32 	%p11, %r64, %r35;
	@%p11 bra 	$L__BB0_10;
$L__BB0_23:
	bar.sync 	0;
	cvta.to.global.u64 	%rd17, %rd3;
	mul.wide.u32 	%rd18, %r1, 4;
	add.s64 	%rd19, %rd17, %rd18;
	ld.global.f32 	%f13, [%rd19];
	cvt.rn.f32.s32 	%f14, %r2;
	div.rn.f32 	%f15, %f13, %f14;
	st.global.f32 	[%rd19], %f15;
	cvta.to.global.u64 	%rd20, %rd4;
	add.s64 	%rd21, %rd20, %rd18;
	st.global.f32 	[%rd21], %f15;
$L__BB0_24:
	ret;

}
	// .globl	_Z12jacobiMethodPfS_iS_
.visible .entry _Z12jacobiMethodPfS_iS_(
	.param .u64 .ptr .align 1 _Z12jacobiMethodPfS_iS__param_0,
	.param .u64 .ptr .align 1 _Z12jacobiMethodPfS_iS__param_1,
	.param .u32 _Z12jacobiMethodPfS_iS__param_2,
	.param .u64 .ptr .align 1 _Z12jacobiMethodPfS_iS__param_3
)
{
	.reg .pred 	%p<35>;
	.reg .b32 	%r<93>;
	.reg .b32 	%f<124>;
	.reg .b64 	%rd<47>;
	// demoted variable
	.shared .align 4 .b8 _ZZ12jacobiMethodPfS_iS_E5cache[2048];
	ld.param.u64 	%rd7, [_Z12jacobiMethodPfS_iS__param_0];
	ld.param.u64 	%rd8, [_Z12jacobiMethodPfS_iS__param_1];
	ld.param.u32 	%r49, [_Z12jacobiMethodPfS_iS__param_2];
	ld.param.u64 	%rd6, [_Z12jacobiMethodPfS_iS__param_3];
	cvta.to.global.u64 	%rd1, %rd8;
	cvta.to.global.u64 	%rd2, %rd7;
	mov.u32 	%r1, %ctaid.x;
	mov.u32 	%r2, %tid.x;
	shl.b32 	%r50, %r2, 2;
	mov.u32 	%r51, _ZZ12jacobiMethodPfS_iS_E5cache;
	add.s32 	%r3, %r51, %r50;
	mov.b32 	%r52, 0;
	st.shared.u32 	[%r3], %r52;
	setp.ge.s32 	%p1, %r1, %r49;
	@%p1 bra 	$L__BB1_62;
	setp.ge.u32 	%p2, %r2, %r49;
	mov.f32 	%f103, 0f00000000;
	@%p2 bra 	$L__BB1_42;
	not.b32 	%r53, %r2;
	add.s32 	%r4, %r49, %r53;
	shr.u32 	%r54, %r4, 9;
	add.s32 	%r5, %r54, 1;
	and.b32  	%r6, %r5, 7;
	setp.lt.u32 	%p3, %r4, 3584;
	mov.f32 	%f103, 0f00000000;
	mov.u32 	%r90, %r2;
	@%p3 bra 	$L__BB1_21;
	add.s32 	%r55, %r2, 3584;
	mad.lo.s32 	%r88, %r49, %r55, %r1;
	shl.b32 	%r8, %r49, 12;
	or.b32  	%r56, %r2, 3072;
	mad.lo.s32 	%r87, %r49, %r56, %r1;
	add.s32 	%r57, %r2, 2560;
	mad.lo.s32 	%r86, %r49, %r57, %r1;
	or.b32  	%r58, %r2, 2048;
	mad.lo.s32 	%r85, %r49, %r58, %r1;
	add.s32 	%r59, %r2, 1536;
	mad.lo.s32 	%r84, %r49, %r59, %r1;
	or.b32  	%r60, %r2, 1024;
	mad.lo.s32 	%r83, %r49, %r60, %r1;
	add.s32 	%r61, %r2, 512;
	mad.lo.s32 	%r82, %r49, %r61, %r1;
	sub.s32 	%r81, %r2, %r1;
	mad.lo.s32 	%r80, %r2, %r49, %r1;
	and.b32  	%r62, %r5, 16777208;
	neg.s32 	%r79, %r62;
	mov.f32 	%f103, 0f00000000;
	mov.u32 	%r90, %r2;
$L__BB1_4:
	.pragma "nounroll";
	setp.eq.s32 	%p4, %r81, 0;
	mul.wide.u32 	%rd9, %r90, 4;
	add.s64 	%rd3, %rd1, %rd9;
	@%p4 bra 	$L__BB1_6;
	mul.wide.s32 	%rd10, %r80, 4;
	add.s64 	%rd11, %rd2, %rd10;
	ld.global.f32 	%f42, [%rd11];
	ld.global.f32 	%f43, [%rd3];
	fma.rn.f32 	%f103, %f42, %f43, %f103;
$L__BB1_6:
	add.s32 	%r63, %r90, 512;
	setp.eq.s32 	%p5, %r1, %r63;
	@%p5 bra 	$L__BB1_8;
	mul.wide.s32 	%rd12, %r82, 4;
	add.s64 	%rd13, %rd2, %rd12;
	ld.global.f32 	%f44, [%rd13];
	ld.global.f32 	%f45, [%rd3+2048];
	fma.rn.f32 	%f103, %f44, %f45, %f103;
$L__BB1_8:
	add.s32 	%r64, %r90, 1024;
	setp.eq.s32 	%p6, %r1, %r64;
	@%p6 bra 	$L__BB1_10;
	mul.wide.s32 	%rd14, %r83, 4;
	add.s64 	%rd15, %rd2, %rd14;
	ld.global.f32 	%f46, [%rd15];
	ld.global.f32 	%f47, [%rd3+4096];
	fma.rn.f32 	%f103, %f46, %f47, %f103;
$L__BB1_10:
	add.s32 	%r65, %r90, 1536;
	setp.eq.s32 	%p7, %r1, %r65;
	@%p7 bra 	$L__BB1_12;
	mul.wide.s32 	%rd16, %r84, 4;
	add.s64 	%rd17, %rd2, %rd16;
	ld.global.f32 	%f48, [%rd17];
	ld.global.f32 	%f49, [%rd3+6144];
	fma.rn.f32 	%f103, %f48, %f49, %f103;
$L__BB1_12:
	add.s32 	%r66, %r90, 2048;
	setp.eq.s32 	%p8, %r1, %r66;
	@%p8 bra 	$L__BB1_14;
	mul.wide.s32 	%rd18, %r85, 4;
	add.s64 	%rd19, %rd2, %rd18;
	ld.global.f32 	%f50, [%rd19];
	ld.global.f32 	%f51, [%rd3+8192];
	fma.rn.f32 	%f103, %f50, %f51, %f103;
$L__BB1_14:
	add.s32 	%r67, %r90, 2560;
	setp.eq.s32 	%p9, %r1, %r67;
	@%p9 bra 	$L__BB1_16;
	mul.wide.s32 	%rd20, %r86, 4;
	add.s64 	%rd21, %rd2, %rd20;
	ld.global.f32 	%f52, [%rd21];
	ld.global.f32 	%f53, [%rd3+10240];
	fma.rn.f32 	%f103, %f52, %f53, %f103;
$L__BB1_16:
	add.s32 	%r68, %r90, 3072;
	setp.eq.s32 	%p10, %r1, %r68;
	@%p10 bra 	$L__BB1_18;
	mul.wide.s32 	%rd22, %r87, 4;
	add.s64 	%rd23, %rd2, %rd22;
	ld.global.f32 	%f54, [%rd23];
	ld.global.f32 	%f55, [%rd3+12288];
	fma.rn.f32 	%f103, %f54, %f55, %f103;
$L__BB1_18:
	add.s32 	%r69, %r90, 3584;
	setp.eq.s32 	%p11, %r1, %r69;
	@%p11 bra 	$L__BB1_20;
	mul.wide.s32 	%rd24, %r88, 4;
	add.s64 	%rd25, %rd2, %rd24;
	ld.global.f32 	%f56, [%rd25];
	ld.global.f32 	%f57, [%rd3+14336];
	fma.rn.f32 	%f103, %f56, %f57, %f103;
$L__BB1_20:
	add.s32 	%r90, %r90, 4096;
	add.s32 	%r88, %r88, %r8;
	add.s32 	%r87, %r87, %r8;
	add.s32 	%r86, %r86, %r8;
	add.s32 	%r85, %r85, %r8;
	add.s32 	%r84, %r84, %r8;
	add.s32 	%r83, %r83, %r8;
	add.s32 	%r82, %r82, %r8;
	add.s32 	%r81, %r81, 4096;
	add.s32 	%r80, %r80, %r8;
	add.s32 	%r79, %r79, 8;
	setp.ne.s32 	%p12, %r79, 0;
	@%p12 bra 	$L__BB1_4;
$L__BB1_21:
	setp.eq.s32 	%p13, %r6, 0;
	@%p13 bra 	$L__BB1_42;
	setp.lt.u32 	%p14, %r6, 4;
	@%p14 bra 	$L__BB1_32;
	setp.eq.s32 	%p15, %r1, %r90;
	mul.wide.u32 	%rd26, %r90, 4;
	add.s64 	%rd4, %rd1, %rd26;
	@%p15 bra 	$L__BB1_25;
	mad.lo.s32 	%r70, %r90, %r49, %r1;
	mul.wide.s32 	%rd27, %r70, 4;
	add.s64 	%rd28, %rd2, %rd27;
	ld.global.f32 	%f59, [%rd28];
	ld.global.f32 	%f60, [%rd4];
	fma.rn.f32 	%f103, %f59, %f60, %f103;
$L__BB1_25:
	add.s32 	%r41, %r90, 512;
	setp.eq.s32 	%p16, %r1, %r41;
	@%p16 bra 	$L__BB1_27;
	mad.lo.s32 	%r71, %r41, %r49, %r1;
	mul.wide.s32 	%rd29, %r71, 4;
	add.s64 	%rd30, %rd2, %rd29;
	ld.global.f32 	%f61, [%rd30];
	ld.global.f32 	%f62, [%rd4+2048];
	fma.rn.f32 	%f103, %f61, %f62, %f103;
$L__BB1_27:
	add.s32 	%r42, %r90, 1024;
	setp.eq.s32 	%p17, %r1, %r42;
	@%p17 bra 	$L__BB1_29;
	mad.lo.s32 	%r72, %r42, %r49, %r1;
	mul.wide.s32 	%rd31, %r72, 4;
	add.s64 	%rd32, %rd2, %rd31;
	ld.global.f32 	%f63, [%rd32];
	ld.global.f32 	%f64, [%rd4+4096];
	fma.rn.f32 	%f103, %f63, %f64, %f103;
$L__BB1_29:
	add.s32 	%r43, %r90, 1536;
	setp.eq.s32 	%p18, %r1, %r43;
	@%p18 bra 	$L__BB1_31;
	mad.lo.s32 	%r73, %r43, %r49, %r1;
	mul.wide.s32 	%rd33, %r73, 4;
	add.s64 	%rd34, %rd2, %rd33;
	ld.global.f32 	%f65, [%rd34];
	ld.global.f32 	%f66, [%rd4+6144];
	fma.rn.f32 	%f103, %f65, %f66, %f103;
$L__BB1_31:
	add.s32 	%r90, %r90, 2048;
$L__BB1_32:
	and.b32  	%r74, %r5, 3;
	setp.eq.s32 	%p19, %r74, 0;
	@%p19 bra 	$L__BB1_42;
	setp.eq.s32 	%p20, %r74, 1;
	@%p20 bra 	$L__BB1_39;
	setp.eq.s32 	%p21, %r1, %r90;
	mul.wide.u32 	%rd35, %r90, 4;
	add.s64 	%rd5, %rd1, %rd35;
	@%p21 bra 	$L__BB1_36;
	mad.lo.s32 	%r75, %r90, %r49, %r1;
	mul.wide.s32 	%rd36, %r75, 4;
	add.s64 	%rd37, %rd2, %rd36;
	ld.global.f32 	%f68, [%rd37];
	ld.global.f32 	%f69, [%rd5];
	fma.rn.f32 	%f103, %f68, %f69, %f103;
$L__BB1_36:
	add.s32 	%r46, %r90, 512;
	setp.eq.s32 	%p22, %r1, %r46;
	@%p22 bra 	$L__BB1_38;
	mad.lo.s32 	%r76, %r46, %r49, %r1;
	mul.wide.s32 	%rd38, %r76, 4;
	add.s64 	%rd39, %rd2, %rd38;
	ld.global.f32 	%f70, [%rd39];
	ld.global.f32 	%f71, [%rd5+2048];
	fma.rn.f32 	%f103, %f70, %f71, %f103;
$L__BB1_38:
	add.s32 	%r90, %r90, 1024;
$L__BB1_39:
	and.b32  	%r77, %r4, 512;
	setp.ne.s32 	%p23, %r77, 0;
	@%p23 bra 	$L__BB1_42;
	setp.eq.s32 	%p24, %r1, %r90;
	@%p24 bra 	$L__BB1_42;
	mad.lo.s32 	%r78, %r90, %r49, %r1;
	mul.wide.s32 	%rd40, %r78, 4;
	add.s64 	%rd41, %rd2, %rd40;
	ld.global.f32 	%f72, [%rd41];
	mul.wide.u32 	%rd42, %r90, 4;
	add.s64 	%rd43, %rd1, %rd42;
	ld.global.f32 	%f73, [%rd43];
	fma.rn.f32 	%f103, %f72, %f73, %f103;
$L__BB1_42:
	st.shared.f32 	[%r3], %f103;
	bar.sync 	0;
	setp.gt.u32 	%p25, %r2, 255;
	@%p25 bra 	$L__BB1_44;
	ld.shared.f32 	%f74, [%r3+1024];
	ld.shared.f32 	%f75, [%r3];
	add.f32 	%f76, %f74, %f75;
	st.shared.f32 	[%r3], %f76;
$L__BB1_44:
	bar.sync 	0;
	setp.gt.u32 	%p26, %r2, 127;
	@%p26 bra 	$L__BB1_46;
	ld.shared.f32 	%f77, [%r3+512];
	ld.shared.f32 	%f78, [%r3];
	add.f32 	%f79, %f77, %f78;
	st.shared.f32 	[%r3], %f79;
$L__BB1_46:
	bar.sync 	0;
	setp.gt.u32 	%p27, %r2, 63;
	@%p27 bra 	$L__BB1_48;
	ld.shared.f32 	%f80, [%r3+256];
	ld.shared.f32 	%f81, [%r3];
	add.f32 	%f82, %f80, %f81;
	st.shared.f32 	[%r3], %f82;
$L__BB1_48:
	bar.sync 	0;
	setp.gt.u32 	%p28, %r2, 31;
	@%p28 bra 	$L__BB1_50;
	ld.shared.f32 	%f83, [%r3+128];
	ld.shared.f32 	%f84, [%r3];
	add.f32 	%f85, %f83, %f84;
	st.shared.f32 	[%r3], %f85;
$L__BB1_50:
	bar.sync 	0;
	setp.gt.u32 	%p29, %r2, 15;
	@%p29 bra 	$L__BB1_52;
	ld.shared.f32 	%f86, [%r3+64];
	ld.shared.f32 	%f87, [%r3];
	add.f32 	%f88, %f86, %f87;
	st.shared.f32 	[%r3], %f88;
$L__BB1_52:
	bar.sync 	0;
	setp.gt.u32 	%p30, %r2, 7;
	@%p30 bra 	$L__BB1_54;
	ld.shared.f32 	%f89, [%r3+32];
	ld.shared.f32 	%f90, [%r3];
	add.f32 	%f91, %f89, %f90;
	st.shared.f32 	[%r3], %f91;
$L__BB1_54:
	bar.sync 	0;
	setp.gt.u32 	%p31, %r2, 3;
	@%p31 bra 	$L__BB1_56;
	ld.shared.f32 	%f92, [%r3+16];
	ld.shared.f32 	%f93, [%r3];
	add.f32 	%f94, %f92, %f93;
	st.shared.f32 	[%r3], %f94;
$L__BB1_56:
	bar.sync 	0;
	setp.gt.u32 	%p32, %r2, 1;
	@%p32 bra 	$L__BB1_58;
	ld.shared.f32 	%f95, [%r3+8];
	ld.shared.f32 	%f96, [%r3];
	add.f32 	%f97, %f95, %f96;
	st.shared.f32 	[%r3], %f97;
$L__BB1_58:
	bar.sync 	0;
	setp.ne.s32 	%p33, %r2, 0;
	@%p33 bra 	$L__BB1_60;
	ld.shared.f32 	%f98, [_ZZ12jacobiMethodPfS_iS_E5cache+4];
	ld.shared.f32 	%f99, [%r3];
	add.f32 	%f100, %f98, %f99;
	st.shared.f32 	[%r3], %f100;
$L__BB1_60:
	setp.ne.s32 	%p34, %r2, 0;
	bar.sync 	0;
	@%p34 bra 	$L__BB1_62;
	ld.shared.f32 	%f101, [_ZZ12jacobiMethodPfS_iS_E5cache];
	cvta.to.global.u64 	%rd44, %rd6;
	mul.wide.u32 	%rd45, %r1, 4;
	add.s64 	%rd46, %rd44, %rd45;
	st.global.f32 	[%rd46], %f101;
$L__BB1_62:
	ret;

}


// ===== COMPILED SASS (sm_100) =====

	.target	sm_100

	.elftype	@"ET_EXEC"


//--------------------- .note.nv.tkinfo           --------------------------
	.section	.note.nv.tkinfo,"",@"SHT_NOTE"
	.sectionflags	@"SHF_NOTE_NV_TKINFO"
	.tkinfo
        /*0018*/ 	.word	0x00000002
        /*0030*/ 	.string	""
        /*0030*/ 	.string	"ptxas"
        /*0030*/ 	.string	"Cuda compilation tools, release 13.0, V13.0.88"
        /*0030*/ 	.string	"Build cuda_13.0.r13.0/compiler.36424714_0"
        /*0030*/ 	.string	"-arch sm_100 -m 64 "



//--------------------- .note.nv.cuinfo           --------------------------
	.section	.note.nv.cuinfo,"",@"SHT_NOTE"
	.sectionflags	@"SHF_NOTE_NV_CUINFO"
        /*0018*/ 	.short	0x0002
        /*001a*/ 	.short	0x0064
        /*001c*/ 	.short	0x0082
	.zero		2


//--------------------- .nv.info                  --------------------------
	.section	.nv.info,"",@"SHT_CUDA_INFO"
	.align	4


	//----- nvinfo : EIATTR_REGCOUNT
	.align		4
        /*0000*/ 	.byte	0x04, 0x2f
        /*0002*/ 	.short	(.L_1 - .L_0)
	.align		4
.L_0:
        /*0004*/ 	.word	index@(_Z15diagonalizationPfS_S_i)
        /*0008*/ 	.word	0x0000001d


	//----- nvinfo : EIATTR_FRAME_SIZE
	.align		4
.L_1:
        /*000c*/ 	.byte	0x04, 0x11
        /*000e*/ 	.short	(.L_3 - .L_2)
	.align		4
.L_2:
        /*0010*/ 	.word	index@($__internal_0_$__cuda_sm3x_div_rn_noftz_f32_slowpath)
        /*0014*/ 	.word	0x00000000


	//----- nvinfo : EIATTR_FRAME_SIZE
	.align		4
.L_3:
        /*0018*/ 	.byte	0x04, 0x11
        /*001a*/ 	.short	(.L_5 - .L_4)
	.align		4
.L_4:
        /*001c*/ 	.word	index@(_Z15diagonalizationPfS_S_i)
        /*0020*/ 	.word	0x00000000


	//----- nvinfo : EIATTR_REGCOUNT
	.align		4
.L_5:
        /*0024*/ 	.byte	0x04, 0x2f
        /*0026*/ 	.short	(.L_7 - .L_6)
	.align		4
.L_6:
        /*0028*/ 	.word	index@(_Z12jacobiMethodPfS_iS_)
        /*002c*/ 	.word	0x00000020


	//----- nvinfo : EIATTR_FRAME_SIZE
	.align		4
.L_7:
        /*0030*/ 	.byte	0x04, 0x11
        /*0032*/ 	.short	(.L_9 - .L_8)
	.align		4
.L_8:
        /*0034*/ 	.word	index@(_Z12jacobiMethodPfS_iS_)
        /*0038*/ 	.word	0x00000000


	//----- nvinfo : EIATTR_MIN_STACK_SIZE
	.align		4
.L_9:
        /*003c*/ 	.byte	0x04, 0x12
        /*003e*/ 	.short	(.L_11 - .L_10)
	.align		4
.L_10:
        /*0040*/ 	.word	index@(_Z12jacobiMethodPfS_iS_)
        /*0044*/ 	.word	0x00000000


	//----- nvinfo : EIATTR_MIN_STACK_SIZE
	.align		4
.L_11:
        /*0048*/ 	.byte	0x04, 0x12
        /*004a*/ 	.short	(.L_13 - .L_12)
	.align		4
.L_12:
        /*004c*/ 	.word	index@(_Z15diagonalizationPfS_S_i)
        /*0050*/ 	.word	0x00000000
.L_13:


//--------------------- .nv.compat                --------------------------
	.section	.nv.compat,"",@"SHT_CUDA_COMPAT_INFO"
	.align	4
        /*0000*/ 	.byte	0x02, 0x09, 0x00, 0x00, 0x02, 0x02, 0x01, 0x00, 0x02, 0x05, 0x05, 0x00, 0x03, 0x07, 0x01, 0x01
        /*0010*/ 	.byte	0x02, 0x03, 0x00, 0x00, 0x02, 0x06, 0x01, 0x00, 0x04, 0x0b, 0x08, 0x00, 0x01, 0x00, 0x00, 0x00
        /*0020*/ 	.byte	0x00, 0x00, 0x00, 0x00


//--------------------- .nv.info._Z12jacobiMethodPfS_iS_ --------------------------
	.section	.nv.info._Z12jacobiMethodPfS_iS_,"",@"SHT_CUDA_INFO"
	.sectionflags	@""
	.align	4


	//----- nvinfo : EIATTR_CUDA_API_VERSION
	.align		4
        /*0000*/ 	.byte	0x04, 0x37
        /*0002*/ 	.short	(.L_15 - .L_14)
.L_14:
        /*0004*/ 	.word	0x00000082


	//----- nvinfo : EIATTR_KPARAM_INFO
	.align		4
.L_15:
        /*0008*/ 	.byte	0x04, 0x17
        /*000a*/ 	.short	(.L_17 - .L_16)
.L_16:
        /*000c*/ 	.word	0x00000000
        /*0010*/ 	.short	0x0003
        /*0012*/ 	.short	0x0018
        /*0014*/ 	.byte	0x00, 0xf5, 0x21, 0x00


	//----- nvinfo : EIATTR_KPARAM_INFO
	.align		4
.L_17:
        /*0018*/ 	.byte	0x04, 0x17
        /*001a*/ 	.short	(.L_19 - .L_18)
.L_18:
        /*001c*/ 	.word	0x00000000
        /*0020*/ 	.short	0x0002
        /*0022*/ 	.short	0x0010
        /*0024*/ 	.byte	0x00, 0xf0, 0x11, 0x00


	//----- nvinfo : EIATTR_KPARAM_INFO
	.align		4
.L_19:
        /*0028*/ 	.byte	0x04, 0x17
        /*002a*/ 	.short	(.L_21 - .L_20)
.L_20:
        /*002c*/ 	.word	0x00000000
        /*0030*/ 	.short	0x0001
        /*0032*/ 	.short	0x0008
        /*0034*/ 	.byte	0x00, 0xf5, 0x21, 0x00


	//----- nvinfo : EIATTR_KPARAM_INFO
	.align		4
.L_21:
        /*0038*/ 	.byte	0x04, 0x17
        /*003a*/ 	.short	(.L_23 - .L_22)
.L_22:
        /*003c*/ 	.word	0x00000000
        /*0040*/ 	.short	0x0000
        /*0042*/ 	.short	0x0000
        /*0044*/ 	.byte	0x00, 0xf5, 0x21, 0x00


	//----- nvinfo : EIATTR_SPARSE_MMA_MASK
	.align		4
.L_23:
        /*0048*/ 	.byte	0x03, 0x50
        /*004a*/ 	.short	0x0000


	//----- nvinfo : EIATTR_MAXREG_COUNT
	.align		4
        /*004c*/ 	.byte	0x03, 0x1b
        /*004e*/ 	.short	0x00ff


	//----- nvinfo : EIATTR_NUM_BARRIERS
	.align		4
        /*0050*/ 	.byte	0x02, 0x4c
        /*0052*/ 	.byte	0x01
	.zero		1


	//----- nvinfo : EIATTR_MERCURY_ISA_VERSION
	.align		4
        /*0054*/ 	.byte	0x03, 0x5f
        /*0056*/ 	.short	0x0101


	//----- nvinfo : EIATTR_VRC_CTA_INIT_COUNT
	.align		4
        /*0058*/ 	.byte	0x02, 0x4a
	.zero		1
	.zero		1


	//----- nvinfo : EIATTR_EXIT_INSTR_OFFSETS
	.align		4
        /*005c*/ 	.byte	0x04, 0x1c
        /*005e*/ 	.short	(.L_25 - .L_24)


	//   ....[0]....
.L_24:
        /*0060*/ 	.word	0x000000b0


	//   ....[1]....
        /*0064*/ 	.word	0x00000fe0


	//   ....[2]....
        /*0068*/ 	.word	0x00001060


	//----- nvinfo : EIATTR_CRS_STACK_SIZE
	.align		4
.L_25:
        /*006c*/ 	.byte	0x04, 0x1e
        /*006e*/ 	.short	(.L_27 - .L_26)
.L_26:
        /*0070*/ 	.word	0x00000000


	//----- nvinfo : EIATTR_CBANK_PARAM_SIZE
	.align		4
.L_27:
        /*0074*/ 	.byte	0x03, 0x19
        /*0076*/ 	.short	0x0020


	//----- nvinfo : EIATTR_PARAM_CBANK
	.align		4
        /*0078*/ 	.byte	0x04, 0x0a
        /*007a*/ 	.short	(.L_29 - .L_28)
	.align		4
.L_28:
        /*007c*/ 	.word	index@(.nv.constant0._Z12jacobiMethodPfS_iS_)
        /*0080*/ 	.short	0x0380
        /*0082*/ 	.short	0x0020


	//----- nvinfo : EIATTR_SW_WAR
	.align		4
.L_29:
        /*0084*/ 	.byte	0x04, 0x36
        /*0086*/ 	.short	(.L_31 - .L_30)
.L_30:
        /*0088*/ 	.word	0x00000008
.L_31:


//--------------------- .nv.info._Z15diagonalizationPfS_S_i --------------------------
	.section	.nv.info._Z15diagonalizationPfS_S_i,"",@"SHT_CUDA_INFO"
	.sectionflags	@""
	.align	4


	//----- nvinfo : EIATTR_CUDA_API_VERSION
	.align		4
        /*0000*/ 	.byte	0x04, 0x37
        /*0002*/ 	.short	(.L_33 - .L_32)
.L_32:
        /*0004*/ 	.word	0x00000082


	//----- nvinfo : EIATTR_KPARAM_INFO
	.align		4
.L_33:
        /*0008*/ 	.byte	0x04, 0x17
        /*000a*/ 	.short	(.L_35 - .L_34)
.L_34:
        /*000c*/ 	.word	0x00000000
        /*0010*/ 	.short	0x0003
        /*0012*/ 	.short	0x0018
        /*0014*/ 	.byte	0x00, 0xf0, 0x11, 0x00


	//----- nvinfo : EIATTR_KPARAM_INFO
	.align		4
.L_35:
        /*0018*/ 	.byte	0x04, 0x17
        /*001a*/ 	.short	(.L_37 - .L_36)
.L_36:
        /*001c*/ 	.word	0x00000000
        /*0020*/ 	.short	0x0002
        /*0022*/ 	.short	0x0010
        /*0024*/ 	.byte	0x00, 0xf5, 0x21, 0x00


	//----- nvinfo : EIATTR_KPARAM_INFO
	.align		4
.L_37:
        /*0028*/ 	.byte	0x04, 0x17
        /*002a*/ 	.short	(.L_39 - .L_38)
.L_38:
        /*002c*/ 	.word	0x00000000
        /*0030*/ 	.short	0x0001
        /*0032*/ 	.short	0x0008
        /*0034*/ 	.byte	0x00, 0xf5, 0x21, 0x00


	//----- nvinfo : EIATTR_KPARAM_INFO
	.align		4
.L_39:
        /*0038*/ 	.byte	0x04, 0x17
        /*003a*/ 	.short	(.L_41 - .L_40)
.L_40:
        /*003c*/ 	.word	0x00000000
        /*0040*/ 	.short	0x0000
        /*0042*/ 	.short	0x0000
        /*0044*/ 	.byte	0x00, 0xf5, 0x21, 0x00


	//----- nvinfo : EIATTR_SPARSE_MMA_MASK
	.align		4
.L_41:
        /*0048*/ 	.byte	0x03, 0x50
        /*004a*/ 	.short	0x0000


	//----- nvinfo : EIATTR_MAXREG_COUNT
	.align		4
        /*004c*/ 	.byte	0x03, 0x1b
        /*004e*/ 	.short	0x00ff


	//----- nvinfo : EIATTR_NUM_BARRIERS
	.align		4
        /*0050*/ 	.byte	0x02, 0x4c
        /*0052*/ 	.byte	0x01
	.zero		1


	//----- nvinfo : EIATTR_MERCURY_ISA_VERSION
	.align		4
        /*0054*/ 	.byte	0x03, 0x5f
        /*0056*/ 	.short	0x0101


	//----- nvinfo : EIATTR_VRC_CTA_INIT_COUNT
	.align		4
        /*0058*/ 	.byte	0x02, 0x4a
	.zero		1
	.zero		1


	//----- nvinfo : EIATTR_EXIT_INSTR_OFFSETS
	.align		4
        /*005c*/ 	.byte	0x04, 0x1c
        /*005e*/ 	.short	(.L_43 - .L_42)


	//   ....[0]....
.L_42:
        /*0060*/ 	.word	0x00000050


	//   ....[1]....
        /*0064*/ 	.word	0x00000bd0


	//----- nvinfo : EIATTR_CRS_STACK_SIZE
	.align		4
.L_43:
        /*0068*/ 	.byte	0x04, 0x1e
        /*006a*/ 	.short	(.L_45 - .L_44)
.L_44:
        /*006c*/ 	.word	0x00000000


	//----- nvinfo : EIATTR_CBANK_PARAM_SIZE
	.align		4
.L_45:
        /*0070*/ 	.byte	0x03, 0x19
        /*0072*/ 	.short	0x001c


	//----- nvinfo : EIATTR_PARAM_CBANK
	.align		4
        /*0074*/ 	.byte	0x04, 0x0a
        /*0076*/ 	.short	(.L_47 - .L_46)
	.align		4
.L_46:
        /*0078*/ 	.word	index@(.nv.constant0._Z15diagonalizationPfS_S_i)
        /*007c*/ 	.short	0x0380
        /*007e*/ 	.short	0x001c


	//----- nvinfo : EIATTR_SW_WAR
	.align		4
.L_47:
        /*0080*/ 	.byte	0x04, 0x36
        /*0082*/ 	.short	(.L_49 - .L_48)
.L_48:
        /*0084*/ 	.word	0x00000008
.L_49:


//--------------------- .nv.callgraph             --------------------------
	.section	.nv.callgraph,"",@"SHT_CUDA_CALLGRAPH"
	.align	4
	.sectionentsize	8
	.align		4
        /*0000*/ 	.word	0x00000000
	.align		4
        /*0004*/ 	.word	0xffffffff
	.align		4
        /*0008*/ 	.word	0x00000000
	.align		4
        /*000c*/ 	.word	0xfffffffe
	.align		4
        /*0010*/ 	.word	0x00000000
	.align		4
        /*0014*/ 	.word	0xfffffffd
	.align		4
        /*0018*/ 	.word	0x00000000
	.align		4
        /*001c*/ 	.word	0xfffffffc


//--------------------- .text._Z12jacobiMethodPfS_iS_ --------------------------
	.section	.text._Z12jacobiMethodPfS_iS_,"ax",@progbits
	.align	128
        .global         _Z12jacobiMethodPfS_iS_
        .type           _Z12jacobiMethodPfS_iS_,@function
        .size           _Z12jacobiMethodPfS_iS_,(.L_x_55 - _Z12jacobiMethodPfS_iS_)
        .other          _Z12jacobiMethodPfS_iS_,@"STO_CUDA_ENTRY STV_DEFAULT"
_Z12jacobiMethodPfS_iS_:
.text._Z12jacobiMethodPfS_iS_:
[----:B------:R-:W-:Y:S01]  /*0000*/  LDC R1, c[0x0][0x37c] ;  /* 0x0000df00ff017b82 */ /* 0x000fe20000000800 */
[----:B------:R-:W0:Y:S07]  /*0010*/  S2R R0, SR_CTAID.X ;  /* 0x0000000000007919 */ /* 0x000e2e0000002500 */
[----:B------:R-:W1:Y:S01]  /*0020*/  S2UR UR5, SR_CgaCtaId ;  /* 0x00000000000579c3 */ /* 0x000e620000008800 */
[----:B------:R-:W2:Y:S01]  /*0030*/  LDCU UR6, c[0x0][0x390] ;  /* 0x00007200ff0677ac */ /* 0x000ea20008000800 */
[----:B------:R-:W3:Y:S01]  /*0040*/  S2R R3, SR_TID.X ;  /* 0x0000000000037919 */ /* 0x000ee20000002100 */
[----:B------:R-:W-:Y:S01]  /*0050*/  UMOV UR4, 0x400 ;  /* 0x0000040000047882 */ /* 0x000fe20000000000 */
[----:B--2---:R-:W-:Y:S01]  /*0060*/  MOV R29, UR6 ;  /* 0x00000006001d7c02 */ /* 0x004fe20008000f00 */
[----:B-1----:R-:W-:-:S03]  /*0070*/  ULEA UR4, UR5, UR4, 0x18 ;  /* 0x0000000405047291 */ /* 0x002fc6000f8ec0ff */
[----:B0-----:R-:W-:-:S03]  /*0080*/  ISETP.GE.AND P0, PT, R0, R29, PT ;  /* 0x0000001d0000720c */ /* 0x001fc60003f06270 */
[----:B---3--:R-:W-:-:S05]  /*0090*/  LEA R4, R3, UR4, 0x2 ;  /* 0x0000000403047c11 */ /* 0x008fca000f8e10ff */
[----:B------:R0:W-:Y:S05]  /*00a0*/  STS [R4], RZ ;  /* 0x000000ff04007388 */ /* 0x0001ea0000000800 */
[----:B------:R-:W-:Y:S05]  /*00b0*/  @P0 EXIT ;  /* 0x000000000000094d */ /* 0x000fea0003800000 */
[----:B------:R-:W-:Y:S01]  /*00c0*/  ISETP.GE.U32.AND P0, PT, R3, R29, PT ;  /* 0x0000001d0300720c */ /* 0x000fe20003f06070 */
[----:B------:R-:W1:Y:S01]  /*00d0*/  LDCU.64 UR6, c[0x0][0x358] ;  /* 0x00006b00ff0677ac */ /* 0x000e620008000a00 */
[----:B------:R-:W-:Y:S01]  /*00e0*/  BSSY.RECONVERGENT B0, `(.L_x_0) ;  /* 0x00000b4000007945 */ /* 0x000fe20003800200 */
[----:B------:R-:W-:Y:S01]  /*00f0*/  HFMA2 R5, -RZ, RZ, 0, 0 ;  /* 0x00000000ff057431 */ /* 0x000fe200000001ff */
[----:B------:R-:W2:Y:S09]  /*0100*/  LDCU UR4, c[0x0][0x390] ;  /* 0x00007200ff0477ac */ /* 0x000eb20008000800 */
[----:B------:R-:W-:Y:S05]  /*0110*/  @P0 BRA `(.L_x_1) ;  /* 0x0000000800c00947 */ /* 0x000fea0003800000 */
[-C--:B------:R-:W-:Y:S01]  /*0120*/  LOP3.LUT R6, RZ, R3.reuse, RZ, 0x33, !PT ;  /* 0x00000003ff067212 */ /* 0x080fe200078e33ff */
[----:B------:R-:W-:Y:S01]  /*0130*/  BSSY.RECONVERGENT B1, `(.L_x_2) ;  /* 0x0000064000017945 */ /* 0x000fe20003800200 */
[----:B------:R-:W-:Y:S02]  /*0140*/  MOV R5, RZ ;  /* 0x000000ff00057202 */ /* 0x000fe40000000f00 */
[----:B------:R-:W-:Y:S01]  /*0150*/  MOV R27, R3 ;  /* 0x00000003001b7202 */ /* 0x000fe20000000f00 */
[----:B------:R-:W-:-:S05]  /*0160*/  IMAD.IADD R6, R6, 0x1, R29 ;  /* 0x0000000106067824 */ /* 0x000fca00078e021d */
[C---:B------:R-:W-:Y:S02]  /*0170*/  ISETP.GE.U32.AND P1, PT, R6.reuse, 0xe00, PT ;  /* 0x00000e000600780c */ /* 0x040fe40003f26070 */
[----:B------:R-:W-:-:S04]  /*0180*/  LEA.HI R7, R6, 0x1, RZ, 0x17 ;  /* 0x0000000106077811 */ /* 0x000fc800078fb8ff */
[----:B------:R-:W-:-:S04]  /*0190*/  LOP3.LUT R8, R7, 0x7, RZ, 0xc0, !PT ;  /* 0x0000000707087812 */ /* 0x000fc800078ec0ff */
[----:B------:R-:W-:-:S03]  /*01a0*/  ISETP.NE.AND P0, PT, R8, RZ, PT ;  /* 0x000000ff0800720c */ /* 0x000fc60003f05270 */
[----:B------:R-:W-:Y:S10]  /*01b0*/  @!P1 BRA `(.L_x_3) ;  /* 0x00000004006c9947 */ /* 0x000ff40003800000 */
[----:B------:R-:W3:Y:S01]  /*01c0*/  LDC.64 R12, c[0x0][0x388] ;  /* 0x0000e200ff0c7b82 */ /* 0x000ee20000000a00 */
[C---:B------:R-:W-:Y:S01]  /*01d0*/  LOP3.LUT R11, R3.reuse, 0xc00, RZ, 0xfc, !PT ;  /* 0x00000c00030b7812 */ /* 0x040fe200078efcff */
[C---:B------:R-:W-:Y:S01]  /*01e0*/  VIADD R10, R3.reuse, 0xe00 ;  /* 0x00000e00030a7836 */ /* 0x040fe20000000000 */
[C---:B------:R-:W-:Y:S01]  /*01f0*/  IADD3 R21, PT, PT, R3.reuse, 0xa00, RZ ;  /* 0x00000a0003157810 */ /* 0x040fe20007ffe0ff */
[C---:B------:R-:W-:Y:S01]  /*0200*/  VIADD R24, R3.reuse, 0x200 ;  /* 0x0000020003187836 */ /* 0x040fe20000000000 */
[C---:B------:R-:W-:Y:S01]  /*0210*/  LOP3.LUT R20, R3.reuse, 0x800, RZ, 0xfc, !PT ;  /* 0x0000080003147812 */ /* 0x040fe200078efcff */
[-CC-:B------:R-:W-:Y:S01]  /*0220*/  IMAD R10, R10, R29.reuse, R0.reuse ;  /* 0x0000001d0a0a7224 */ /* 0x180fe200078e0200 */
[----:B------:R-:W-:Y:S01]  /*0230*/  IADD3 R22, PT, PT, R3, 0x600, RZ ;  /* 0x0000060003167810 */ /* 0x000fe20007ffe0ff */
[-CC-:B------:R-:W-:Y:S01]  /*0240*/  IMAD R11, R11, R29.reuse, R0.reuse ;  /* 0x0000001d0b0b7224 */ /* 0x180fe200078e0200 */
[----:B------:R-:W-:Y:S01]  /*0250*/  LOP3.LUT R23, R3, 0x400, RZ, 0xfc, !PT ;  /* 0x0000040003177812 */ /* 0x000fe200078efcff */
[-CC-:B------:R-:W-:Y:S01]  /*0260*/  IMAD R21, R21, R29.reuse, R0.reuse ;  /* 0x0000001d15157224 */ /* 0x180fe200078e0200 */
[----:B------:R-:W-:Y:S01]  /*0270*/  LOP3.LUT R2, R7, 0xfffff8, RZ, 0xc0, !PT ;  /* 0x00fffff807027812 */ /* 0x000fe200078ec0ff */
[--C-:B------:R-:W-:Y:S01]  /*0280*/  IMAD R20, R20, R29, R0.reuse ;  /* 0x0000001d14147224 */ /* 0x100fe200078e0200 */
[----:B------:R-:W-:Y:S01]  /*0290*/  IADD3 R9, PT, PT, -R0, R3, RZ ;  /* 0x0000000300097210 */ /* 0x000fe20007ffe1ff */
[-CC-:B------:R-:W-:Y:S01]  /*02a0*/  IMAD R22, R22, R29.reuse, R0.reuse ;  /* 0x0000001d16167224 */ /* 0x180fe200078e0200 */
[----:B------:R-:W-:Y:S01]  /*02b0*/  MOV R5, RZ ;  /* 0x000000ff00057202 */ /* 0x000fe20000000f00 */
[-CC-:B------:R-:W-:Y:S01]  /*02c0*/  IMAD R23, R23, R29.reuse, R0.reuse ;  /* 0x0000001d17177224 */ /* 0x180fe200078e0200 */
[----:B------:R-:W-:Y:S01]  /*02d0*/  IADD3 R2, PT, PT, -R2, RZ, RZ ;  /* 0x000000ff02027210 */ /* 0x000fe20007ffe1ff */
[----:B------:R-:W-:-:S02]  /*02e0*/  IMAD R24, R24, R29, R0 ;  /* 0x0000001d18187224 */ /* 0x000fc400078e0200 */
[----:B------:R-:W-:Y:S02]  /*02f0*/  IMAD R25, R3, R29, R0 ;  /* 0x0000001d03197224 */ /* 0x000fe400078e0200 */
[----:B------:R-:W-:-:S07]  /*0300*/  IMAD.MOV.U32 R27, RZ, RZ, R3 ;  /* 0x000000ffff1b7224 */ /* 0x000fce00078e0003 */
.L_x_4:
[----:B------:R-:W-:Y:S02]  /*0310*/  ISETP.NE.AND P1, PT, R9, RZ, PT ;  /* 0x000000ff0900720c */ /* 0x000fe40003f25270 */
[----:B------:R-:W-:-:S04]  /*0320*/  IADD3 R15, PT, PT, R27, 0x200, RZ ;  /* 0x000002001b0f7810 */ /* 0x000fc80007ffe0ff */
[----:B------:R-:W-:Y:S01]  /*0330*/  ISETP.NE.AND P2, PT, R0, R15, PT ;  /* 0x0000000f0000720c */ /* 0x000fe20003f45270 */
[----:B---3--:R-:W-:-:S06]  /*0340*/  IMAD.WIDE.U32 R14, R27, 0x4, R12 ;  /* 0x000000041b0e7825 */ /* 0x008fcc00078e000c */
[----:B------:R-:W3:Y:S01]  /*0350*/  @P1 LDC.64 R28, c[0x0][0x380] ;  /* 0x0000e000ff1c1b82 */ /* 0x000ee20000000a00 */
[----:B-1----:R-:W4:Y:S05]  /*0360*/  @P1 LDG.E R18, desc[UR6][R14.64] ;  /* 0x000000060e121981 */ /* 0x002f2a000c1e1900 */
[----:B------:R-:W5:Y:S02]  /*0370*/  @P2 LDG.E R19, desc[UR6][R14.64+0x800] ;  /* 0x000800060e132981 */ /* 0x000f64000c1e1900 */
[----:B------:R-:W1:Y:S01]  /*0380*/  @P2 LDC.64 R16, c[0x0][0x380] ;  /* 0x0000e000ff102b82 */ /* 0x000e620000000a00 */
[----:B---3--:R-:W-:-:S06]  /*0390*/  @P1 IMAD.WIDE R28, R25, 0x4, R28 ;  /* 0x00000004191c1825 */ /* 0x008fcc00078e021c */
[----:B------:R-:W4:Y:S01]  /*03a0*/  @P1 LDG.E R28, desc[UR6][R28.64] ;  /* 0x000000061c1c1981 */ /* 0x000f22000c1e1900 */
[----:B-1----:R-:W-:-:S06]  /*03b0*/  @P2 IMAD.WIDE R16, R24, 0x4, R16 ;  /* 0x0000000418102825 */ /* 0x002fcc00078e0210 */
[----:B------:R-:W5:Y:S01]  /*03c0*/  @P2 LDG.E R16, desc[UR6][R16.64] ;  /* 0x0000000610102981 */ /* 0x000f62000c1e1900 */
[C---:B------:R-:W-:Y:S01]  /*03d0*/  IADD3 R26, PT, PT, R27.reuse, 0x600, RZ ;  /* 0x000006001b1a7810 */ /* 0x040fe20007ffe0ff */
[----:B----4-:R-:W-:Y:S01]  /*03e0*/  @P1 FFMA R5, R28, R18, R5 ;  /* 0x000000121c051223 */ /* 0x010fe20000000005 */
[----:B------:R-:W-:-:S05]  /*03f0*/  VIADD R18, R27, 0x400 ;  /* 0x000004001b127836 */ /* 0x000fca0000000000 */
[----:B------:R-:W-:Y:S01]  /*0400*/  ISETP.NE.AND P1, PT, R0, R18, PT ;  /* 0x000000120000720c */ /* 0x000fe20003f25270 */
[----:B-----5:R-:W-:Y:S01]  /*0410*/  @P2 FFMA R5, R16, R19, R5 ;  /* 0x0000001310052223 */ /* 0x020fe20000000005 */
[----:B------:R-:W-:-:S11]  /*0420*/  ISETP.NE.AND P2, PT, R0, R26, PT ;  /* 0x0000001a0000720c */ /* 0x000fd60003f45270 */
[----:B------:R-:W1:Y:S08]  /*0430*/  @P1 LDC.64 R18, c[0x0][0x380] ;  /* 0x0000e000ff121b82 */ /* 0x000e700000000a00 */
[----:B------:R-:W3:Y:S01]  /*0440*/  @P2 LDC.64 R16, c[0x0][0x380] ;  /* 0x0000e000ff102b82 */ /* 0x000ee20000000a00 */
[----:B-1----:R-:W-:Y:S02]  /*0450*/  @P1 IMAD.WIDE R28, R23, 0x4, R18 ;  /* 0x00000004171c1825 */ /* 0x002fe400078e0212 */
[----:B------:R-:W4:Y:S04]  /*0460*/  @P1 LDG.E R18, desc[UR6][R14.64+0x1000] ;  /* 0x001000060e121981 */ /* 0x000f28000c1e1900 */
[----:B------:R-:W4:Y:S01]  /*0470*/  @P1 LDG.E R28, desc[UR6][R28.64] ;  /* 0x000000061c1c1981 */ /* 0x000f22000c1e1900 */
[----:B---3--:R-:W-:-:S03]  /*0480*/  @P2 IMAD.WIDE R16, R22, 0x4, R16 ;  /* 0x0000000416102825 */ /* 0x008fc600078e0210 */
[----:B------:R-:W3:Y:S04]  /*0490*/  @P2 LDG.E R19, desc[UR6][R14.64+0x1800] ;  /* 0x001800060e132981 */ /* 0x000ee8000c1e1900 */
[----:B------:R-:W3:Y:S01]  /*04a0*/  @P2 LDG.E R16, desc[UR6][R16.64] ;  /* 0x0000000610102981 */ /* 0x000ee2000c1e1900 */
[C---:B------:R-:W-:Y:S02]  /*04b0*/  VIADD R26, R27.reuse, 0xa00 ;  /* 0x00000a001b1a7836 */ /* 0x040fe40000000000 */
[----:B----4-:R-:W-:Y:S01]  /*04c0*/  @P1 FFMA R5, R28, R18, R5 ;  /* 0x000000121c051223 */ /* 0x010fe20000000005 */
[----:B------:R-:W-:-:S04]  /*04d0*/  IADD3 R18, PT, PT, R27, 0x800, RZ ;  /* 0x000008001b127810 */ /* 0x000fc80007ffe0ff */
[----:B------:R-:W-:Y:S01]  /*04e0*/  ISETP.NE.AND P1, PT, R0, R18, PT ;  /* 0x000000120000720c */ /* 0x000fe20003f25270 */
[----:B---3--:R-:W-:Y:S01]  /*04f0*/  @P2 FFMA R5, R16, R19, R5 ;  /* 0x0000001310052223 */ /* 0x008fe20000000005 */
[----:B------:R-:W-:-:S11]  /*0500*/  ISETP.NE.AND P2, PT, R0, R26, PT ;  /* 0x0000001a0000720c */ /* 0x000fd60003f45270 */
[----:B------:R-:W1:Y:S01]  /*0510*/  @P1 LDC.64 R18, c[0x0][0x380] ;  /* 0x0000e000ff121b82 */ /* 0x000e620000000a00 */
[----:B------:R-:W3:Y:S07]  /*0520*/  @P1 LDG.E R26, desc[UR6][R14.64+0x2000] ;  /* 0x002000060e1a1981 */ /* 0x000eee000c1e1900 */
[----:B------:R-:W4:Y:S01]  /*0530*/  @P2 LDC.64 R16, c[0x0][0x380] ;  /* 0x0000e000ff102b82 */ /* 0x000f220000000a00 */
[----:B-1----:R-:W-:-:S06]  /*0540*/  @P1 IMAD.WIDE R18, R20, 0x4, R18 ;  /* 0x0000000414121825 */ /* 0x002fcc00078e0212 */
[----:B------:R-:W3:Y:S01]  /*0550*/  @P1 LDG.E R18, desc[UR6][R18.64] ;  /* 0x0000000612121981 */ /* 0x000ee2000c1e1900 */
[----:B----4-:R-:W-:-:S03]  /*0560*/  @P2 IMAD.WIDE R28, R21, 0x4, R16 ;  /* 0x00000004151c2825 */ /* 0x010fc600078e0210 */
[----:B------:R-:W4:Y:S04]  /*0570*/  @P2 LDG.E R16, desc[UR6][R14.64+0x2800] ;  /* 0x002800060e102981 */ /* 0x000f28000c1e1900 */
[----:B------:R-:W4:Y:S01]  /*0580*/  @P2 LDG.E R28, desc[UR6][R28.64] ;  /* 0x000000061c1c2981 */ /* 0x000f22000c1e1900 */
[----:B------:R-:W-:Y:S01]  /*0590*/  IADD3 R17, PT, PT, R27, 0xc00, RZ ;  /* 0x00000c001b117810 */ /* 0x000fe20007ffe0ff */
[----:B---3--:R-:W-:-:S03]  /*05a0*/  @P1 FFMA R5, R18, R26, R5 ;  /* 0x0000001a12051223 */ /* 0x008fc60000000005 */
[----:B------:R-:W-:Y:S02]  /*05b0*/  ISETP.NE.AND P1, PT, R0, R17, PT ;  /* 0x000000110000720c */ /* 0x000fe40003f25270 */
[----:B------:R-:W-:-:S04]  /*05c0*/  IADD3 R17, PT, PT, R27, 0xe00, RZ ;  /* 0x00000e001b117810 */ /* 0x000fc80007ffe0ff */
[----:B------:R-:W-:Y:S01]  /*05d0*/  ISETP.NE.AND P3, PT, R0, R17, PT ;  /* 0x000000110000720c */ /* 0x000fe20003f65270 */
[----:B----4-:R-:W-:-:S06]  /*05e0*/  @P2 FFMA R5, R28, R16, R5 ;  /* 0x000000101c052223 */ /* 0x010fcc0000000005 */
[----:B------:R-:W1:Y:S01]  /*05f0*/  @P1 LDC.64 R16, c[0x0][0x380] ;  /* 0x0000e000ff101b82 */ /* 0x000e620000000a00 */
[----:B------:R-:W3:Y:S05]  /*0600*/  @P1 LDG.E R26, desc[UR6][R14.64+0x3000] ;  /* 0x003000060e1a1981 */ /* 0x000eea000c1e1900 */
[----:B------:R-:W4:Y:S02]  /*0610*/  @P3 LDG.E R28, desc[UR6][R14.64+0x3800] ;  /* 0x003800060e1c3981 */ /* 0x000f24000c1e1900 */
[----:B------:R-:W5:Y:S01]  /*0620*/  @P3 LDC.64 R18, c[0x0][0x380] ;  /* 0x0000e000ff123b82 */ /* 0x000f620000000a00 */
[----:B-1----:R-:W-:-:S06]  /*0630*/  @P1 IMAD.WIDE R16, R11, 0x4, R16 ;  /* 0x000000040b101825 */ /* 0x002fcc00078e0210 */
[----:B------:R-:W3:Y:S01]  /*0640*/  @P1 LDG.E R16, desc[UR6][R16.64] ;  /* 0x0000000610101981 */ /* 0x000ee2000c1e1900 */
[----:B-----5:R-:W-:-:S06]  /*0650*/  @P3 IMAD.WIDE R18, R10, 0x4, R18 ;  /* 0x000000040a123825 */ /* 0x020fcc00078e0212 */
[----:B------:R-:W4:Y:S01]  /*0660*/  @P3 LDG.E R18, desc[UR6][R18.64] ;  /* 0x0000000612123981 */ /* 0x000f22000c1e1900 */
[----:B------:R-:W-:Y:S01]  /*0670*/  VIADD R2, R2, 0x8 ;  /* 0x0000000802027836 */ /* 0x000fe20000000000 */
[----:B--2---:R-:W-:Y:S01]  /*0680*/  MOV R29, UR4 ;  /* 0x00000004001d7c02 */ /* 0x004fe20008000f00 */
[----:B------:R-:W-:Y:S01]  /*0690*/  VIADD R9, R9, 0x1000 ;  /* 0x0000100009097836 */ /* 0x000fe20000000000 */
[----:B------:R-:W-:Y:S02]  /*06a0*/  IADD3 R27, PT, PT, R27, 0x1000, RZ ;  /* 0x000010001b1b7810 */ /* 0x000fe40007ffe0ff */
[C---:B------:R-:W-:Y:S01]  /*06b0*/  LEA R25, R29.reuse, R25, 0xc ;  /* 0x000000191d197211 */ /* 0x040fe200078e60ff */
[C---:B------:R-:W-:Y:S01]  /*06c0*/  IMAD R23, R29.reuse, 0x1000, R23 ;  /* 0x000010001d177824 */ /* 0x040fe200078e0217 */
[C---:B------:R-:W-:Y:S01]  /*06d0*/  LEA R24, R29.reuse, R24, 0xc ;  /* 0x000000181d187211 */ /* 0x040fe200078e60ff */
[C---:B------:R-:W-:Y:S01]  /*06e0*/  IMAD R11, R29.reuse, 0x1000, R11 ;  /* 0x000010001d0b7824 */ /* 0x040fe200078e020b */
[----:B------:R-:W-:-:S02]  /*06f0*/  LEA R22, R29, R22, 0xc ;  /* 0x000000161d167211 */ /* 0x000fc400078e60ff */
[C---:B------:R-:W-:Y:S02]  /*0700*/  LEA R20, R29.reuse, R20, 0xc ;  /* 0x000000141d147211 */ /* 0x040fe400078e60ff */
[C---:B------:R-:W-:Y:S02]  /*0710*/  LEA R21, R29.reuse, R21, 0xc ;  /* 0x000000151d157211 */ /* 0x040fe400078e60ff */
[----:B------:R-:W-:Y:S01]  /*0720*/  LEA R10, R29, R10, 0xc ;  /* 0x0000000a1d0a7211 */ /* 0x000fe200078e60ff */
[----:B---3--:R-:W-:Y:S01]  /*0730*/  @P1 FFMA R5, R16, R26, R5 ;  /* 0x0000001a10051223 */ /* 0x008fe20000000005 */
[----:B------:R-:W-:-:S03]  /*0740*/  ISETP.NE.AND P1, PT, R2, RZ, PT ;  /* 0x000000ff0200720c */ /* 0x000fc60003f25270 */
[----:B----4-:R-:W-:-:S10]  /*0750*/  @P3 FFMA R5, R18, R28, R5 ;  /* 0x0000001c12053223 */ /* 0x010fd40000000005 */
[----:B------:R-:W-:Y:S05]  /*0760*/  @P1 BRA `(.L_x_4) ;  /* 0xfffffff800e81947 */ /* 0x000fea000383ffff */
.L_x_3:
[----:B-12---:R-:W-:Y:S05]  /*0770*/  BSYNC.RECONVERGENT B1 ;  /* 0x0000000000017941 */ /* 0x006fea0003800200 */
.L_x_2:
[----:B------:R-:W-:Y:S05]  /*0780*/  @!P0 BRA `(.L_x_1) ;  /* 0x0000000400248947 */ /* 0x000fea0003800000 */
[----:B------:R-:W-:Y:S01]  /*0790*/  ISETP.GE.U32.AND P1, PT, R8, 0x4, PT ;  /* 0x000000040800780c */ /* 0x000fe20003f26070 */
[----:B------:R-:W-:Y:S01]  /*07a0*/  BSSY.RECONVERGENT B1, `(.L_x_5) ;  /* 0x0000025000017945 */ /* 0x000fe20003800200 */
[----:B------:R-:W-:-:S11]  /*07b0*/  LOP3.LUT P0, R7, R7, 0x3, RZ, 0xc0, !PT ;  /* 0x0000000307077812 */ /* 0x000fd6000780c0ff */
[----:B------:R-:W-:Y:S05]  /*07c0*/  @!P1 BRA `(.L_x_6) ;  /* 0x0000000000889947 */ /* 0x000fea0003800000 */
[C---:B------:R-:W-:Y:S01]  /*07d0*/  IADD3 R23, PT, PT, R27.reuse, 0x200, RZ ;  /* 0x000002001b177810 */ /* 0x040fe20007ffe0ff */
[C---:B------:R-:W-:Y:S01]  /*07e0*/  VIADD R19, R27.reuse, 0x600 ;  /* 0x000006001b137836 */ /* 0x040fe20000000000 */
[C---:B------:R-:W-:Y:S01]  /*07f0*/  ISETP.NE.AND P1, PT, R0.reuse, R27, PT ;  /* 0x0000001b0000720c */ /* 0x040fe20003f25270 */
[----:B------:R-:W1:Y:S01]  /*0800*/  LDC.64 R14, c[0x0][0x388] ;  /* 0x0000e200ff0e7b82 */ /* 0x000e620000000a00 */
[C---:B------:R-:W-:Y:S02]  /*0810*/  ISETP.NE.AND P2, PT, R0.reuse, R23, PT ;  /* 0x000000170000720c */ /* 0x040fe40003f45270 */
[----:B------:R-:W-:Y:S02]  /*0820*/  IADD3 R25, PT, PT, R27, 0x400, RZ ;  /* 0x000004001b197810 */ /* 0x000fe40007ffe0ff */
[C---:B------:R-:W-:Y:S02]  /*0830*/  ISETP.NE.AND P4, PT, R0.reuse, R19, PT ;  /* 0x000000130000720c */ /* 0x040fe40003f85270 */
[----:B------:R-:W-:-:S05]  /*0840*/  ISETP.NE.AND P3, PT, R0, R25, PT ;  /* 0x000000190000720c */ /* 0x000fca0003f65270 */
[----:B------:R-:W2:Y:S01]  /*0850*/  @P1 LDC.64 R12, c[0x0][0x380] ;  /* 0x0000e000ff0c1b82 */ /* 0x000ea20000000a00 */
[-CC-:B------:R-:W-:Y:S02]  /*0860*/  @P1 IMAD R21, R27, R29.reuse, R0.reuse ;  /* 0x0000001d1b151224 */ /* 0x180fe400078e0200 */
[----:B------:R-:W-:-:S05]  /*0870*/  @P2 IMAD R23, R23, R29, R0 ;  /* 0x0000001d17172224 */ /* 0x000fca00078e0200 */
[----:B------:R-:W3:Y:S01]  /*0880*/  @P2 LDC.64 R16, c[0x0][0x380] ;  /* 0x0000e000ff102b82 */ /* 0x000ee20000000a00 */
[----:B-1----:R-:W-:-:S07]  /*0890*/  IMAD.WIDE.U32 R14, R27, 0x4, R14 ;  /* 0x000000041b0e7825 */ /* 0x002fce00078e000e */
[----:B------:R-:W1:Y:S01]  /*08a0*/  @P3 LDC.64 R8, c[0x0][0x380] ;  /* 0x0000e000ff083b82 */ /* 0x000e620000000a00 */
[----:B------:R-:W4:Y:S01]  /*08b0*/  @P1 LDG.E R2, desc[UR6][R14.64] ;  /* 0x000000060e021981 */ /* 0x000f22000c1e1900 */
[----:B------:R-:W-:-:S03]  /*08c0*/  @P4 IMAD R19, R19, R29, R0 ;  /* 0x0000001d13134224 */ /* 0x000fc600078e0200 */
[----:B------:R-:W5:Y:S03]  /*08d0*/  @P2 LDG.E R18, desc[UR6][R14.64+0x800] ;  /* 0x000800060e122981 */ /* 0x000f66000c1e1900 */
[----:B------:R-:W0:Y:S01]  /*08e0*/  @P4 LDC.64 R10, c[0x0][0x380] ;  /* 0x0000e000ff0a4b82 */ /* 0x000e220000000a00 */
[----:B--2---:R-:W-:Y:S01]  /*08f0*/  @P1 IMAD.WIDE R12, R21, 0x4, R12 ;  /* 0x00000004150c1825 */ /* 0x004fe200078e020c */
[----:B------:R-:W2:Y:S03]  /*0900*/  @P4 LDG.E R20, desc[UR6][R14.64+0x1800] ;  /* 0x001800060e144981 */ /* 0x000ea6000c1e1900 */
[----:B------:R-:W-:Y:S02]  /*0910*/  @P3 IMAD R21, R25, R29, R0 ;  /* 0x0000001d19153224 */ /* 0x000fe400078e0200 */
[----:B------:R-:W4:Y:S01]  /*0920*/  @P1 LDG.E R12, desc[UR6][R12.64] ;  /* 0x000000060c0c1981 */ /* 0x000f22000c1e1900 */
[----:B---3--:R-:W-:-:S06]  /*0930*/  @P2 IMAD.WIDE R16, R23, 0x4, R16 ;  /* 0x0000000417102825 */ /* 0x008fcc00078e0210 */
[----:B------:R-:W5:Y:S01]  /*0940*/  @P2 LDG.E R16, desc[UR6][R16.64] ;  /* 0x0000000610102981 */ /* 0x000f62000c1e1900 */
[----:B-1----:R-:W-:-:S06]  /*0950*/  @P3 IMAD.WIDE R8, R21, 0x4, R8 ;  /* 0x0000000415083825 */ /* 0x002fcc00078e0208 */
[----:B------:R-:W3:Y:S01]  /*0960*/  @P3 LDG.E R8, desc[UR6][R8.64] ;  /* 0x0000000608083981 */ /* 0x000ee2000c1e1900 */
[----:B0-----:R-:W-:-:S03]  /*0970*/  @P4 IMAD.WIDE R10, R19, 0x4, R10 ;  /* 0x00000004130a4825 */ /* 0x001fc600078e020a */
[----:B------:R-:W3:Y:S04]  /*0980*/  @P3 LDG.E R19, desc[UR6][R14.64+0x1000] ;  /* 0x001000060e133981 */ /* 0x000ee8000c1e1900 */
[----:B------:R-:W2:Y:S01]  /*0990*/  @P4 LDG.E R10, desc[UR6][R10.64] ;  /* 0x000000060a0a4981 */ /* 0x000ea2000c1e1900 */
[----:B------:R-:W-:Y:S01]  /*09a0*/  IADD3 R27, PT, PT, R27, 0x800, RZ ;  /* 0x000008001b1b7810 */ /* 0x000fe20007ffe0ff */
[----:B----4-:R-:W-:-:S04]  /*09b0*/  @P1 FFMA R5, R12, R2, R5 ;  /* 0x000000020c051223 */ /* 0x010fc80000000005 */
[----:B-----5:R-:W-:-:S04]  /*09c0*/  @P2 FFMA R5, R16, R18, R5 ;  /* 0x0000001210052223 */ /* 0x020fc80000000005 */
[----:B---3--:R-:W-:-:S04]  /*09d0*/  @P3 FFMA R5, R8, R19, R5 ;  /* 0x0000001308053223 */ /* 0x008fc80000000005 */
[----:B--2---:R-:W-:-:S07]  /*09e0*/  @P4 FFMA R5, R10, R20, R5 ;  /* 0x000000140a054223 */ /* 0x004fce0000000005 */
.L_x_6:
[----:B------:R-:W-:Y:S05]  /*09f0*/  BSYNC.RECONVERGENT B1 ;  /* 0x0000000000017941 */ /* 0x000fea0003800200 */
.L_x_5:
[----:B------:R-:W-:Y:S05]  /*0a00*/  @!P0 BRA `(.L_x_1) ;  /* 0x0000000000848947 */ /* 0x000fea0003800000 */
[----:B------:R-:W-:Y:S01]  /*0a10*/  ISETP.NE.AND P1, PT, R7, 0x1, PT ;  /* 0x000000010700780c */ /* 0x000fe20003f25270 */
[----:B------:R-:W-:Y:S01]  /*0a20*/  BSSY.RECONVERGENT B1, `(.L_x_7) ;  /* 0x0000015000017945 */ /* 0x000fe20003800200 */
[----:B------:R-:W-:-:S11]  /*0a30*/  LOP3.LUT P0, RZ, R6, 0x200, RZ, 0xc0, !PT ;  /* 0x0000020006ff7812 */ /* 0x000fd6000780c0ff */
[----:B------:R-:W-:Y:S05]  /*0a40*/  @!P1 BRA `(.L_x_8) ;  /* 0x0000000000489947 */ /* 0x000fea0003800000 */
[----:B------:R-:W-:Y:S01]  /*0a50*/  ISETP.NE.AND P2, PT, R0, R27, PT ;  /* 0x0000001b0000720c */ /* 0x000fe20003f45270 */
[----:B------:R-:W1:Y:S01]  /*0a60*/  LDC.64 R6, c[0x0][0x388] ;  /* 0x0000e200ff067b82 */ /* 0x000e620000000a00 */
[----:B------:R-:W-:-:S04]  /*0a70*/  IADD3 R15, PT, PT, R27, 0x200, RZ ;  /* 0x000002001b0f7810 */ /* 0x000fc80007ffe0ff */
[----:B------:R-:W-:-:S07]  /*0a80*/  ISETP.NE.AND P1, PT, R0, R15, PT ;  /* 0x0000000f0000720c */ /* 0x000fce0003f25270 */
[----:B------:R-:W2:Y:S01]  /*0a90*/  @P2 LDC.64 R10, c[0x0][0x380] ;  /* 0x0000e000ff0a2b82 */ /* 0x000ea20000000a00 */
[----:B------:R-:W-:-:S07]  /*0aa0*/  @P2 IMAD R13, R27, R29, R0 ;  /* 0x0000001d1b0d2224 */ /* 0x000fce00078e0200 */
[----:B------:R-:W3:Y:S01]  /*0ab0*/  @P1 LDC.64 R8, c[0x0][0x380] ;  /* 0x0000e000ff081b82 */ /* 0x000ee20000000a00 */
[----:B-1----:R-:W-:-:S05]  /*0ac0*/  IMAD.WIDE.U32 R6, R27, 0x4, R6 ;  /* 0x000000041b067825 */ /* 0x002fca00078e0006 */
[----:B------:R-:W4:Y:S04]  /*0ad0*/  @P2 LDG.E R2, desc[UR6][R6.64] ;  /* 0x0000000606022981 */ /* 0x000f28000c1e1900 */
[----:B------:R-:W5:Y:S01]  /*0ae0*/  @P1 LDG.E R12, desc[UR6][R6.64+0x800] ;  /* 0x00080006060c1981 */ /* 0x000f62000c1e1900 */
[----:B--2---:R-:W-:-:S04]  /*0af0*/  @P2 IMAD.WIDE R10, R13, 0x4, R10 ;  /* 0x000000040d0a2825 */ /* 0x004fc800078e020a */
[----:B------:R-:W-:Y:S02]  /*0b00*/  @P1 IMAD R13, R15, R29, R0 ;  /* 0x0000001d0f0d1224 */ /* 0x000fe400078e0200 */
[----:B------:R-:W4:Y:S02]  /*0b10*/  @P2 LDG.E R10, desc[UR6][R10.64] ;  /* 0x000000060a0a2981 */ /* 0x000f24000c1e1900 */
[----:B---3--:R-:W-:-:S06]  /*0b20*/  @P1 IMAD.WIDE R8, R13, 0x4, R8 ;  /* 0x000000040d081825 */ /* 0x008fcc00078e0208 */
[----:B------:R-:W5:Y:S01]  /*0b30*/  @P1 LDG.E R8, desc[UR6][R8.64] ;  /* 0x0000000608081981 */ /* 0x000f62000c1e1900 */
[----:B------:R-:W-:Y:S01]  /*0b40*/  IADD3 R27, PT, PT, R27, 0x400, RZ ;  /* 0x000004001b1b7810 */ /* 0x000fe20007ffe0ff */
[----:B----4-:R-:W-:-:S04]  /*0b50*/  @P2 FFMA R5, R10, R2, R5 ;  /* 0x000000020a052223 */ /* 0x010fc80000000005 */
[----:B-----5:R-:W-:-:S07]  /*0b60*/  @P1 FFMA R5, R8, R12, R5 ;  /* 0x0000000c08051223 */ /* 0x020fce0000000005 */
.L_x_8:
[----:B------:R-:W-:Y:S05]  /*0b70*/  BSYNC.RECONVERGENT B1 ;  /* 0x0000000000017941 */ /* 0x000fea0003800200 */
.L_x_7:
[----:B------:R-:W-:-:S13]  /*0b80*/  ISETP.EQ.OR P0, PT, R0, R27, P0 ;  /* 0x0000001b0000720c */ /* 0x000fda0000702670 */
[----:B------:R-:W-:Y:S05]  /*0b90*/  @P0 BRA `(.L_x_1) ;  /* 0x0000000000200947 */ /* 0x000fea0003800000 */
[----:B------:R-:W1:Y:S01]  /*0ba0*/  LDC.64 R6, c[0x0][0x380] ;  /* 0x0000e000ff067b82 */ /* 0x000e620000000a00 */
[----:B------:R-:W-:-:S07]  /*0bb0*/  IMAD R29, R27, R29, R0 ;  /* 0x0000001d1b1d7224 */ /* 0x000fce00078e0200 */
[----:B------:R-:W2:Y:S01]  /*0bc0*/  LDC.64 R8, c[0x0][0x388] ;  /* 0x0000e200ff087b82 */ /* 0x000ea20000000a00 */
[----:B-1----:R-:W-:-:S06]  /*0bd0*/  IMAD.WIDE R6, R29, 0x4, R6 ;  /* 0x000000041d067825 */ /* 0x002fcc00078e0206 */
[----:B------:R-:W3:Y:S01]  /*0be0*/  LDG.E R6, desc[UR6][R6.64] ;  /* 0x0000000606067981 */ /* 0x000ee2000c1e1900 */
[----:B--2---:R-:W-:-:S06]  /*0bf0*/  IMAD.WIDE.U32 R8, R27, 0x4, R8 ;  /* 0x000000041b087825 */ /* 0x004fcc00078e0008 */
[----:B------:R-:W3:Y:S02]  /*0c00*/  LDG.E R8, desc[UR6][R8.64] ;  /* 0x0000000608087981 */ /* 0x000ee4000c1e1900 */
[----:B---3--:R-:W-:-:S07]  /*0c10*/  FFMA R5, R6, R8, R5 ;  /* 0x0000000806057223 */ /* 0x008fce0000000005 */
.L_x_1:
[----:B-12---:R-:W-:Y:S05]  /*0c20*/  BSYNC.RECONVERGENT B0 ;  /* 0x0000000000007941 */ /* 0x006fea0003800200 */
.L_x_0:
[----:B------:R-:W-:Y:S01]  /*0c30*/  STS [R4], R5 ;  /* 0x0000000504007388 */ /* 0x000fe20000000800 */
[----:B------:R-:W-:Y:S01]  /*0c40*/  BAR.SYNC.DEFER_BLOCKING 0x0 ;  /* 0x0000000000007b1d */ /* 0x000fe20000010000 */
[C---:B------:R-:W-:Y:S02]  /*0c50*/  ISETP.GT.U32.AND P0, PT, R3.reuse, 0xff, PT ;  /* 0x000000ff0300780c */ /* 0x040fe40003f04070 */
[C---:B------:R-:W-:Y:S02]  /*0c60*/  ISETP.GT.U32.AND P1, PT, R3.reuse, 0x7f, PT ;  /* 0x0000007f0300780c */ /* 0x040fe40003f24070 */
[----:B------:R-:W-:-:S13]  /*0c70*/  ISETP.NE.AND P2, PT, R3, RZ, PT ;  /* 0x000000ff0300720c */ /* 0x000fda0003f45270 */
[----:B------:R-:W1:Y:S01]  /*0c80*/  @!P2 S2R R6, SR_CgaCtaId ;  /* 0x000000000006a919 */ /* 0x000e620000008800 */
[----:B------:R-:W-:Y:S04]  /*0c90*/  @!P0 LDS R2, [R4+0x400] ;  /* 0x0004000004028984 */ /* 0x000fe80000000800 */
[----:B------:R-:W2:Y:S02]  /*0ca0*/  @!P0 LDS R7, [R4] ;  /* 0x0000000004078984 */ /* 0x000ea40000000800 */
[----:B--2---:R-:W-:-:S05]  /*0cb0*/  @!P0 FADD R7, R2, R7 ;  /* 0x0000000702078221 */ /* 0x004fca0000000000 */
[----:B------:R-:W-:Y:S01]  /*0cc0*/  @!P0 STS [R4], R7 ;  /* 0x0000000704008388 */ /* 0x000fe20000000800 */
[----:B------:R-:W-:Y:S01]  /*0cd0*/  BAR.SYNC.DEFER_BLOCKING 0x0 ;  /* 0x0000000000007b1d */ /* 0x000fe20000010000 */
[----:B------:R-:W-:-:S05]  /*0ce0*/  ISETP.GT.U32.AND P0, PT, R3, 0x3f, PT ;  /* 0x0000003f0300780c */ /* 0x000fca0003f04070 */
        /* <DEDUP_REMOVED lines=27> */
[----:B------:R2:W-:Y:S01]  /*0ea0*/  @!P1 STS [R4], R5 ;  /* 0x0000000504009388 */ /* 0x0005e20000000800 */
[----:B------:R-:W-:Y:S01]  /*0eb0*/  BAR.SYNC.DEFER_BLOCKING 0x0 ;  /* 0x0000000000007b1d */ /* 0x000fe20000010000 */
[----:B------:R-:W-:Y:S02]  /*0ec0*/  ISETP.GT.U32.AND P1, PT, R3, 0x1, PT ;  /* 0x000000010300780c */ /* 0x000fe40003f24070 */
[----:B--2---:R-:W-:-:S03]  /*0ed0*/  @!P2 MOV R5, 0x400 ;  /* 0x000004000005a802 */ /* 0x004fc60000000f00 */
[----:B------:R-:W-:Y:S04]  /*0ee0*/  @!P0 LDS R2, [R4+0x10] ;  /* 0x0000100004028984 */ /* 0x000fe80000000800 */
[----:B------:R-:W2:Y:S02]  /*0ef0*/  @!P0 LDS R7, [R4] ;  /* 0x0000000004078984 */ /* 0x000ea40000000800 */
[----:B--2---:R-:W-:-:S05]  /*0f00*/  @!P0 FADD R7, R2, R7 ;  /* 0x0000000702078221 */ /* 0x004fca0000000000 */
[----:B------:R-:W-:Y:S01]  /*0f10*/  @!P0 STS [R4], R7 ;  /* 0x0000000704008388 */ /* 0x000fe20000000800 */
[----:B------:R-:W-:Y:S06]  /*0f20*/  BAR.SYNC.DEFER_BLOCKING 0x0 ;  /* 0x0000000000007b1d */ /* 0x000fec0000010000 */
[----:B------:R-:W-:Y:S04]  /*0f30*/  @!P1 LDS R2, [R4+0x8] ;  /* 0x0000080004029984 */ /* 0x000fe80000000800 */
[----:B------:R-:W2:Y:S02]  /*0f40*/  @!P1 LDS R3, [R4] ;  /* 0x0000000004039984 */ /* 0x000ea40000000800 */
[----:B--2---:R-:W-:Y:S01]  /*0f50*/  @!P1 FADD R3, R2, R3 ;  /* 0x0000000302039221 */ /* 0x004fe20000000000 */
[----:B-1----:R-:W-:-:S04]  /*0f60*/  @!P2 LEA R2, R6, R5, 0x18 ;  /* 0x000000050602a211 */ /* 0x002fc800078ec0ff */
[----:B------:R-:W-:Y:S01]  /*0f70*/  @!P1 STS [R4], R3 ;  /* 0x0000000304009388 */ /* 0x000fe20000000800 */
[----:B------:R-:W-:Y:S06]  /*0f80*/  BAR.SYNC.DEFER_BLOCKING 0x0 ;  /* 0x0000000000007b1d */ /* 0x000fec0000010000 */
[----:B------:R-:W-:Y:S04]  /*0f90*/  @!P2 LDS R2, [R2+0x4] ;  /* 0x000004000202a984 */ /* 0x000fe80000000800 */
[----:B------:R-:W1:Y:S02]  /*0fa0*/  @!P2 LDS R5, [R4] ;  /* 0x000000000405a984 */ /* 0x000e640000000800 */
[----:B-1----:R-:W-:-:S05]  /*0fb0*/  @!P2 FADD R5, R2, R5 ;  /* 0x000000050205a221 */ /* 0x002fca0000000000 */
[----:B------:R1:W-:Y:S01]  /*0fc0*/  @!P2 STS [R4], R5 ;  /* 0x000000050400a388 */ /* 0x0003e20000000800 */
[----:B------:R-:W-:Y:S06]  /*0fd0*/  BAR.SYNC.DEFER_BLOCKING 0x0 ;  /* 0x0000000000007b1d */ /* 0x000fec0000010000 */
[----:B------:R-:W-:Y:S05]  /*0fe0*/  @P2 EXIT ;  /* 0x000000000000294d */ /* 0x000fea0003800000 */
[----:B------:R-:W2:Y:S01]  /*0ff0*/  S2UR UR5, SR_CgaCtaId ;  /* 0x00000000000579c3 */ /* 0x000ea20000008800 */
[----:B------:R-:W-:-:S07]  /*1000*/  UMOV UR4, 0x400 ;  /* 0x0000040000047882 */ /* 0x000fce0000000000 */
[----:B------:R-:W3:Y:S01]  /*1010*/  LDC.64 R2, c[0x0][0x398] ;  /* 0x0000e600ff027b82 */ /* 0x000ee20000000a00 */
[----:B--2---:R-:W-:Y:S01]  /*1020*/  ULEA UR4, UR5, UR4, 0x18 ;  /* 0x0000000405047291 */ /* 0x004fe2000f8ec0ff */
[----:B---3--:R-:W-:-:S08]  /*1030*/  IMAD.WIDE.U32 R2, R0, 0x4, R2 ;  /* 0x0000000400027825 */ /* 0x008fd000078e0002 */
[----:B-1----:R-:W1:Y:S04]  /*1040*/  LDS R5, [UR4] ;  /* 0x00000004ff057984 */ /* 0x002e680008000800 */
[----:B-1----:R-:W-:Y:S01]  /*1050*/  STG.E desc[UR6][R2.64], R5 ;  /* 0x0000000502007986 */ /* 0x002fe2000c101906 */
[----:B------:R-:W-:Y:S05]  /*1060*/  EXIT ;  /* 0x000000000000794d */ /* 0x000fea0003800000 */
.L_x_9:
[----:B------:R-:W-:-:S00]  /*1070*/  BRA `(.L_x_9) ;  /* 0xfffffffc00fc7947 */ /* 0x000fc0000383ffff */
[----:B------:R-:W-:-:S00]  /*1080*/  NOP ;  /* 0x0000000000007918 */ /* 0x000fc00000000000 */
[----:B------:R-:W-:-:S00]  /*1090*/  NOP ;  /* 0x0000000000007918 */ /* 0x000fc00000000000 */
[----:B------:R-:W-:-:S00]  /*10a0*/  NOP ;  /* 0x0000000000007918 */ /* 0x000fc00000000000 */
[----:B------:R-:W-:-:S00]  /*10b0*/  NOP ;  /* 0x0000000000007918 */ /* 0x000fc00000000000 */
[----:B------:R-:W-:-:S00]  /*10c0*/  NOP ;  /* 0x0000000000007918 */ /* 0x000fc00000000000 */
[----:B------:R-:W-:-:S00]  /*10d0*/  NOP ;  /* 0x0000000000007918 */ /* 0x000fc00000000000 */
[----:B------:R-:W-:-:S00]  /*10e0*/  NOP ;  /* 0x0000000000007918 */ /* 0x000fc00000000000 */
[----:B------:R-:W-:-:S00]  /*10f0*/  NOP ;  /* 0x0000000000007918 */ /* 0x000fc00000000000 */
.L_x_55:


//--------------------- .text._Z15diagonalizationPfS_S_i --------------------------
	.section	.text._Z15diagonalizationPfS_S_i,"ax",@progbits
	.align	128
        .global         _Z15diagonalizationPfS_S_i
        .type           _Z15diagonalizationPfS_S_i,@function
        .size           _Z15diagonalizationPfS_S_i,(.L_x_54 - _Z15diagonalizationPfS_S_i)
        .other          _Z15diagonalizationPfS_S_i,@"STO_CUDA_ENTRY STV_DEFAULT"
_Z15diagonalizationPfS_S_i:
.text._Z15diagonalizationPfS_S_i:
[----:B------:R-:W-:Y:S01]  /*0000*/  LDC R1, c[0x0][0x37c] ;  /* 0x0000df00ff017b82 */ /* 0x000fe20000000800 */
[----:B------:R-:W0:Y:S01]  /*0010*/  S2R R3, SR_CTAID.X ;  /* 0x0000000000037919 */ /* 0x000e220000002500 */
[----:B------:R-:W1:Y:S02]  /*0020*/  LDCU UR4, c[0x0][0x398] ;  /* 0x00007300ff0477ac */ /* 0x000e640008000800 */
[----:B-1----:R-:W-:-:S05]  /*0030*/  IMAD.U32 R14, RZ, RZ, UR4 ;  /* 0x00000004ff0e7e24 */ /* 0x002fca000f8e00ff */
[----:B0-----:R-:W-:-:S13]  /*0040*/  ISETP.GE.AND P0, PT, R3, R14, PT ;  /* 0x0000000e0300720c */ /* 0x001fda0003f06270 */
[----:B------:R-:W-:Y:S05]  /*0050*/  @P0 EXIT ;  /* 0x000000000000094d */ /* 0x000fea0003800000 */
[----:B------:R-:W0:Y:S01]  /*0060*/  LDC.64 R18, c[0x0][0x380] ;  /* 0x0000e000ff127b82 */ /* 0x000e220000000a00 */
[----:B------:R-:W1:Y:S01]  /*0070*/  LDCU.64 UR4, c[0x0][0x358] ;  /* 0x00006b00ff0477ac */ /* 0x000e620008000a00 */
[----:B------:R-:W-:Y:S01]  /*0080*/  IMAD R5, R3, R14, R3 ;  /* 0x0000000e03057224 */ /* 0x000fe200078e0203 */
[----:B------:R-:W2:Y:S01]  /*0090*/  S2R R6, SR_TID.X ;  /* 0x0000000000067919 */ /* 0x000ea20000002100 */
[----:B------:R-:W3:Y:S02]  /*00a0*/  LDCU UR6, c[0x0][0x398] ;  /* 0x00007300ff0677ac */ /* 0x000ee40008000800 */
[----:B0-----:R-:W-:-:S05]  /*00b0*/  IMAD.WIDE.U32 R18, R5, 0x4, R18 ;  /* 0x0000000405127825 */ /* 0x001fca00078e0012 */
[----:B-1----:R-:W4:Y:S01]  /*00c0*/  LDG.E R4, desc[UR4][R18.64] ;  /* 0x0000000412047981 */ /* 0x002f22000c1e1900 */
[----:B------:R-:W-:Y:S01]  /*00d0*/  BSSY.RECONVERGENT B0, `(.L_x_10) ;  /* 0x000009b000007945 */ /* 0x000fe20003800200 */
[----:B--2---:R-:W-:Y:S01]  /*00e0*/  ISETP.GE.U32.AND P0, PT, R6, R14, PT ;  /* 0x0000000e0600720c */ /* 0x004fe20003f06070 */
[----:B----4-:R-:W0:-:S12]  /*00f0*/  F2I.TRUNC.NTZ R4, R4 ;  /* 0x0000000400047305 */ /* 0x010e18000020f100 */
[----:B---3--:R-:W-:Y:S05]  /*0100*/  @P0 BRA `(.L_x_11) ;  /* 0x00000008005c0947 */ /* 0x008fea0003800000 */
[----:B------:R-:W-:Y:S01]  /*0110*/  LOP3.LUT R7, RZ, R6, RZ, 0x33, !PT ;  /* 0x00000006ff077212 */ /* 0x000fe200078e33ff */
[----:B------:R-:W-:Y:S01]  /*0120*/  BSSY.RECONVERGENT B3, `(.L_x_12) ;  /* 0x000002a000037945 */ /* 0x000fe20003800200 */
[----:B0-----:R-:W-:-:S03]  /*0130*/  I2FP.F32.S32 R5, R4 ;  /* 0x0000000400057245 */ /* 0x001fc60000201400 */
[----:B------:R-:W-:-:S05]  /*0140*/  IMAD.IADD R7, R7, 0x1, R14 ;  /* 0x0000000107077824 */ /* 0x000fca00078e020e */
[----:B------:R-:W-:-:S04]  /*0150*/  LOP3.LUT R0, R7, 0x600, RZ, 0xc0, !PT ;  /* 0x0000060007007812 */ /* 0x000fc800078ec0ff */
[----:B------:R-:W-:-:S13]  /*0160*/  ISETP.NE.AND P0, PT, R0, 0x600, PT ;  /* 0x000006000000780c */ /* 0x000fda0003f05270 */
[----:B------:R-:W-:Y:S05]  /*0170*/  @!P0 BRA `(.L_x_13) ;  /* 0x0000000000908947 */ /* 0x000fea0003800000 */
[----:B------:R-:W0:Y:S01]  /*0180*/  LDC.64 R16, c[0x0][0x380] ;  /* 0x0000e000ff107b82 */ /* 0x000e220000000a00 */
[----:B------:R-:W-:Y:S01]  /*0190*/  LEA.HI R0, R7, 0x1, RZ, 0x17 ;  /* 0x0000000107007811 */ /* 0x000fe200078fb8ff */
[C-C-:B------:R-:W-:Y:S02]  /*01a0*/  IMAD R10, R6.reuse, R14, R3.reuse ;  /* 0x0000000e060a7224 */ /* 0x140fe400078e0203 */
[----:B------:R-:W-:Y:S01]  /*01b0*/  IMAD.IADD R9, R6, 0x1, -R3 ;  /* 0x0000000106097824 */ /* 0x000fe200078e0a03 */
[C---:B------:R-:W-:Y:S02]  /*01c0*/  SHF.L.U32 R2, R0.reuse, 0x9, RZ ;  /* 0x0000000900027819 */ /* 0x040fe400000006ff */
[----:B------:R-:W-:Y:S02]  /*01d0*/  LOP3.LUT R0, R0, 0x3, RZ, 0xc0, !PT ;  /* 0x0000000300007812 */ /* 0x000fe400078ec0ff */
[----:B------:R-:W-:-:S03]  /*01e0*/  LOP3.LUT R11, R2, 0x600, RZ, 0xc0, !PT ;  /* 0x00000600020b7812 */ /* 0x000fc600078ec0ff */
[----:B------:R-:W-:Y:S01]  /*01f0*/  IMAD.MOV R8, RZ, RZ, -R0 ;  /* 0x000000ffff087224 */ /* 0x000fe200078e0a00 */
[----:B------:R-:W-:-:S07]  /*0200*/  IADD3 R6, PT, PT, R6, R11, RZ ;  /* 0x0000000b06067210 */ /* 0x000fce0007ffe0ff */
.L_x_19:
[----:B------:R-:W-:Y:S01]  /*0210*/  ISETP.NE.AND P0, PT, R9, RZ, PT ;  /* 0x000000ff0900720c */ /* 0x000fe20003f05270 */
[----:B------:R-:W-:Y:S01]  /*0220*/  VIADD R8, R8, 0x1 ;  /* 0x0000000108087836 */ /* 0x000fe20000000000 */
[----:B------:R-:W-:Y:S04]  /*0230*/  BSSY.RECONVERGENT B4, `(.L_x_14) ;  /* 0x0000014000047945 */ /* 0x000fe80003800200 */
[----:B------:R-:W-:-:S07]  /*0240*/  ISETP.NE.AND P2, PT, R8, RZ, PT ;  /* 0x000000ff0800720c */ /* 0x000fce0003f45270 */
[----:B-12---:R-:W-:Y:S06]  /*0250*/  @!P0 BRA `(.L_x_15) ;  /* 0x0000000000408947 */ /* 0x006fec0003800000 */
[----:B0-----:R-:W-:-:S05]  /*0260*/  IMAD.WIDE R20, R10, 0x4, R16 ;  /* 0x000000040a147825 */ /* 0x001fca00078e0210 */
[----:B------:R-:W2:Y:S01]  /*0270*/  LDG.E R25, desc[UR4][R20.64] ;  /* 0x0000000414197981 */ /* 0x000ea2000c1e1900 */
[----:B------:R-:W0:Y:S01]  /*0280*/  MUFU.RCP R0, R5 ;  /* 0x0000000500007308 */ /* 0x000e220000001000 */
[----:B------:R-:W-:Y:S01]  /*0290*/  BSSY.RECONVERGENT B5, `(.L_x_16) ;  /* 0x000000a000057945 */ /* 0x000fe20003800200 */
[----:B0-----:R-:W-:-:S04]  /*02a0*/  FFMA R11, -R5, R0, 1 ;  /* 0x3f800000050b7423 */ /* 0x001fc80000000100 */
[----:B------:R-:W-:Y:S02]  /*02b0*/  FFMA R0, R0, R11, R0 ;  /* 0x0000000b00007223 */ /* 0x000fe40000000000 */
[----:B--2---:R-:W0:Y:S02]  /*02c0*/  FCHK P0, R25, R5 ;  /* 0x0000000519007302 */ /* 0x004e240000000000 */
[----:B------:R-:W-:-:S04]  /*02d0*/  FFMA R11, R25, R0, RZ ;  /* 0x00000000190b7223 */ /* 0x000fc800000000ff */
[----:B------:R-:W-:-:S04]  /*02e0*/  FFMA R2, -R5, R11, R25 ;  /* 0x0000000b05027223 */ /* 0x000fc80000000119 */
[----:B------:R-:W-:Y:S01]  /*02f0*/  FFMA R0, R0, R2, R11 ;  /* 0x0000000200007223 */ /* 0x000fe2000000000b */
[----:B0-----:R-:W-:Y:S06]  /*0300*/  @!P0 BRA `(.L_x_17) ;  /* 0x0000000000088947 */ /* 0x001fec0003800000 */
[----:B------:R-:W-:-:S07]  /*0310*/  MOV R2, 0x330 ;  /* 0x0000033000027802 */ /* 0x000fce0000000f00 */
[----:B------:R-:W-:Y:S05]  /*0320*/  CALL.REL.NOINC `($__internal_0_$__cuda_sm3x_div_rn_noftz_f32_slowpath) ;  /* 0x00000008002c7944 */ /* 0x000fea0003c00000 */
.L_x_17:
[----:B------:R-:W-:Y:S05]  /*0330*/  BSYNC.RECONVERGENT B5 ;  /* 0x0000000000057941 */ /* 0x000fea0003800200 */
.L_x_16:
[----:B------:R2:W-:Y:S01]  /*0340*/  STG.E desc[UR4][R20.64], R0 ;  /* 0x0000000014007986 */ /* 0x0005e2000c101904 */
[----:B------:R-:W-:Y:S05]  /*0350*/  BRA `(.L_x_18) ;  /* 0x0000000000047947 */ /* 0x000fea0003800000 */
.L_x_15:
[----:B------:R1:W-:Y:S02]  /*0360*/  STG.E desc[UR4][R18.64], RZ ;  /* 0x000000ff12007986 */ /* 0x0003e4000c101904 */
.L_x_18:
[----:B------:R-:W-:Y:S05]  /*0370*/  BSYNC.RECONVERGENT B4 ;  /* 0x0000000000047941 */ /* 0x000fea0003800200 */
.L_x_14:
[----:B------:R-:W-:Y:S01]  /*0380*/  IMAD.U32 R14, RZ, RZ, UR6 ;  /* 0x00000006ff0e7e24 */ /* 0x000fe2000f8e00ff */
[----:B------:R-:W-:-:S03]  /*0390*/  IADD3 R9, PT, PT, R9, 0x200, RZ ;  /* 0x0000020009097810 */ /* 0x000fc60007ffe0ff */
[----:B------:R-:W-:Y:S01]  /*03a0*/  IMAD R10, R14, 0x200, R10 ;  /* 0x000002000e0a7824 */ /* 0x000fe200078e020a */
[----:B------:R-:W-:Y:S06]  /*03b0*/  @P2 BRA `(.L_x_19) ;  /* 0xfffffffc00942947 */ /* 0x000fec000383ffff */
.L_x_13:
[----:B------:R-:W-:Y:S05]  /*03c0*/  BSYNC.RECONVERGENT B3 ;  /* 0x0000000000037941 */ /* 0x000fea0003800200 */
.L_x_12:
[----:B------:R-:W-:-:S13]  /*03d0*/  ISETP.GE.U32.AND P0, PT, R7, 0x600, PT ;  /* 0x000006000700780c */ /* 0x000fda0003f06070 */
[----:B------:R-:W-:Y:S05]  /*03e0*/  @!P0 BRA `(.L_x_11) ;  /* 0x0000000400a48947 */ /* 0x000fea0003800000 */
[----:B------:R-:W3:Y:S01]  /*03f0*/  LDC R7, c[0x0][0x398] ;  /* 0x0000e600ff077b82 */ /* 0x000ee20000000800 */
[C---:B------:R-:W-:Y:S01]  /*0400*/  IADD3 R10, PT, PT, R6.reuse, 0x400, RZ ;  /* 0x00000400060a7810 */ /* 0x040fe20007ffe0ff */
[C---:B------:R-:W-:Y:S02]  /*0410*/  VIADD R8, R6.reuse, 0x600 ;  /* 0x0000060006087836 */ /* 0x040fe40000000000 */
[----:B------:R-:W-:Y:S02]  /*0420*/  VIADD R12, R6, 0x200 ;  /* 0x00000200060c7836 */ /* 0x000fe40000000000 */
[-CC-:B------:R-:W-:Y:S02]  /*0430*/  IMAD R8, R8, R14.reuse, R3.reuse ;  /* 0x0000000e08087224 */ /* 0x180fe400078e0203 */
[----:B0-----:R-:W0:Y:S01]  /*0440*/  LDC.64 R16, c[0x0][0x380] ;  /* 0x0000e000ff107b82 */ /* 0x001e220000000a00 */
[-CC-:B------:R-:W-:Y:S02]  /*0450*/  IMAD R10, R10, R14.reuse, R3.reuse ;  /* 0x0000000e0a0a7224 */ /* 0x180fe400078e0203 */
[----:B------:R-:W-:-:S02]  /*0460*/  IMAD R12, R12, R14, R3 ;  /* 0x0000000e0c0c7224 */ /* 0x000fc400078e0203 */
[C-C-:B------:R-:W-:Y:S02]  /*0470*/  IMAD R14, R6.reuse, R14, R3.reuse ;  /* 0x0000000e060e7224 */ /* 0x140fe400078e0203 */
[----:B------:R-:W-:-:S07]  /*0480*/  IMAD.IADD R9, R6, 0x1, -R3 ;  /* 0x0000000106097824 */ /* 0x000fce00078e0a03 */
.L_x_40:
[----:B------:R-:W-:Y:S01]  /*0490*/  ISETP.NE.AND P0, PT, R9, RZ, PT ;  /* 0x000000ff0900720c */ /* 0x000fe20003f05270 */
[----:B------:R-:W-:-:S12]  /*04a0*/  BSSY.RECONVERGENT B3, `(.L_x_20) ;  /* 0x0000013000037945 */ /* 0x000fd80003800200 */
[----:B0-2-4-:R-:W-:Y:S05]  /*04b0*/  @!P0 BRA `(.L_x_21) ;  /* 0x0000000000408947 */ /* 0x015fea0003800000 */
[----:B0-2---:R-:W-:-:S05]  /*04c0*/  IMAD.WIDE R20, R14, 0x4, R16 ;  /* 0x000000040e147825 */ /* 0x005fca00078e0210 */
        /* <DEDUP_REMOVED lines=11> */
[----:B-1-3--:R-:W-:Y:S05]  /*0580*/  CALL.REL.NOINC `($__internal_0_$__cuda_sm3x_div_rn_noftz_f32_slowpath) ;  /* 0x0000000400947944 */ /* 0x00afea0003c00000 */
.L_x_23:
[----:B------:R-:W-:Y:S05]  /*0590*/  BSYNC.RECONVERGENT B4 ;  /* 0x0000000000047941 */ /* 0x000fea0003800200 */
.L_x_22:
[----:B------:R0:W-:Y:S01]  /*05a0*/  STG.E desc[UR4][R20.64], R0 ;  /* 0x0000000014007986 */ /* 0x0001e2000c101904 */
[----:B------:R-:W-:Y:S05]  /*05b0*/  BRA `(.L_x_24) ;  /* 0x0000000000047947 */ /* 0x000fea0003800000 */
.L_x_21:
[----:B------:R4:W-:Y:S02]  /*05c0*/  STG.E desc[UR4][R18.64], RZ ;  /* 0x000000ff12007986 */ /* 0x0009e4000c101904 */
.L_x_24:
[----:B------:R-:W-:Y:S05]  /*05d0*/  BSYNC.RECONVERGENT B3 ;  /* 0x0000000000037941 */ /* 0x000fea0003800200 */
.L_x_20:
[----:B0-2---:R-:W-:Y:S01]  /*05e0*/  IADD3 R0, PT, PT, R6, 0x200, RZ ;  /* 0x0000020006007810 */ /* 0x005fe20007ffe0ff */
[----:B------:R-:W-:Y:S03]  /*05f0*/  BSSY.RECONVERGENT B3, `(.L_x_25) ;  /* 0x0000014000037945 */ /* 0x000fe60003800200 */
[----:B------:R-:W-:-:S13]  /*0600*/  ISETP.NE.AND P0, PT, R3, R0, PT ;  /* 0x000000000300720c */ /* 0x000fda0003f05270 */
[----:B------:R-:W-:Y:S05]  /*0610*/  @!P0 BRA `(.L_x_26) ;  /* 0x0000000000408947 */ /* 0x000fea0003800000 */
[----:B------:R-:W-:-:S05]  /*0620*/  IMAD.WIDE R20, R12, 0x4, R16 ;  /* 0x000000040c147825 */ /* 0x000fca00078e0210 */
        /* <DEDUP_REMOVED lines=11> */
[----:B-1-34-:R-:W-:Y:S05]  /*06e0*/  CALL.REL.NOINC `($__internal_0_$__cuda_sm3x_div_rn_noftz_f32_slowpath) ;  /* 0x00000004003c7944 */ /* 0x01afea0003c00000 */
.L_x_28:
[----:B------:R-:W-:Y:S05]  /*06f0*/  BSYNC.RECONVERGENT B4 ;  /* 0x0000000000047941 */ /* 0x000fea0003800200 */
.L_x_27:
[----:B------:R0:W-:Y:S01]  /*0700*/  STG.E desc[UR4][R20.64], R0 ;  /* 0x0000000014007986 */ /* 0x0001e2000c101904 */
[----:B------:R-:W-:Y:S05]  /*0710*/  BRA `(.L_x_29) ;  /* 0x0000000000047947 */ /* 0x000fea0003800000 */
.L_x_26:
[----:B------:R2:W-:Y:S02]  /*0720*/  STG.E desc[UR4][R18.64], RZ ;  /* 0x000000ff12007986 */ /* 0x0005e4000c101904 */
.L_x_29:
[----:B------:R-:W-:Y:S05]  /*0730*/  BSYNC.RECONVERGENT B3 ;  /* 0x0000000000037941 */ /* 0x000fea0003800200 */
.L_x_25:
[----:B0-----:R-:W-:Y:S01]  /*0740*/  VIADD R0, R6, 0x400 ;  /* 0x0000040006007836 */ /* 0x001fe20000000000 */
[----:B------:R-:W-:Y:S04]  /*0750*/  BSSY.RECONVERGENT B3, `(.L_x_30) ;  /* 0x0000014000037945 */ /* 0x000fe80003800200 */
[----:B------:R-:W-:-:S13]  /*0760*/  ISETP.NE.AND P0, PT, R3, R0, PT ;  /* 0x000000000300720c */ /* 0x000fda0003f05270 */
[----:B------:R-:W-:Y:S05]  /*0770*/  @!P0 BRA `(.L_x_31) ;  /* 0x0000000000408947 */ /* 0x000fea0003800000 */
[----:B------:R-:W-:-:S05]  /*0780*/  IMAD.WIDE R20, R10, 0x4, R16 ;  /* 0x000000040a147825 */ /* 0x000fca00078e0210 */
[----:B------:R-:W5:Y:S01]  /*0790*/  LDG.E R25, desc[UR4][R20.64] ;  /* 0x0000000414197981 */ /* 0x000f62000c1e1900 */
[----:B------:R-:W0:Y:S01]  /*07a0*/  MUFU.RCP R0, R5 ;  /* 0x0000000500007308 */ /* 0x000e220000001000 */
[----:B------:R-:W-:Y:S01]  /*07b0*/  BSSY.RECONVERGENT B4, `(.L_x_32) ;  /* 0x000000a000047945 */ /* 0x000fe20003800200 */
[----:B0-----:R-:W-:-:S04]  /*07c0*/  FFMA R11, -R5, R0, 1 ;  /* 0x3f800000050b7423 */ /* 0x001fc80000000100 */
[----:B------:R-:W-:Y:S02]  /*07d0*/  FFMA R0, R0, R11, R0 ;  /* 0x0000000b00007223 */ /* 0x000fe40000000000 */
[----:B-----5:R-:W0:Y:S02]  /*07e0*/  FCHK P0, R25, R5 ;  /* 0x0000000519007302 */ /* 0x020e240000000000 */
[----:B------:R-:W-:-:S04]  /*07f0*/  FFMA R2, R0, R25, RZ ;  /* 0x0000001900027223 */ /* 0x000fc800000000ff */
[----:B------:R-:W-:-:S04]  /*0800*/  FFMA R11, -R5, R2, R25 ;  /* 0x00000002050b7223 */ /* 0x000fc80000000119 */
[----:B------:R-:W-:Y:S01]  /*0810*/  FFMA R0, R0, R11, R2 ;  /* 0x0000000b00007223 */ /* 0x000fe20000000002 */
[----:B0-----:R-:W-:Y:S06]  /*0820*/  @!P0 BRA `(.L_x_33) ;  /* 0x0000000000088947 */ /* 0x001fec0003800000 */
[----:B------:R-:W-:-:S07]  /*0830*/  MOV R2, 0x850 ;  /* 0x0000085000027802 */ /* 0x000fce0000000f00 */
[----:B-1234-:R-:W-:Y:S05]  /*0840*/  CALL.REL.NOINC `($__internal_0_$__cuda_sm3x_div_rn_noftz_f32_slowpath) ;  /* 0x0000000000e47944 */ /* 0x01efea0003c00000 */
.L_x_33:
[----:B------:R-:W-:Y:S05]  /*0850*/  BSYNC.RECONVERGENT B4 ;  /* 0x0000000000047941 */ /* 0x000fea0003800200 */
.L_x_32:
[----:B------:R0:W-:Y:S01]  /*0860*/  STG.E desc[UR4][R20.64], R0 ;  /* 0x0000000014007986 */ /* 0x0001e2000c101904 */
[----:B------:R-:W-:Y:S05]  /*0870*/  BRA `(.L_x_34) ;  /* 0x0000000000047947 */ /* 0x000fea0003800000 */
.L_x_31:
[----:B------:R0:W-:Y:S02]  /*0880*/  STG.E desc[UR4][R18.64], RZ ;  /* 0x000000ff12007986 */ /* 0x0001e4000c101904 */
.L_x_34:
[----:B------:R-:W-:Y:S05]  /*0890*/  BSYNC.RECONVERGENT B3 ;  /* 0x0000000000037941 */ /* 0x000fea0003800200 */
.L_x_30:
        /* <DEDUP_REMOVED lines=17> */
.L_x_38:
[----:B------:R-:W-:Y:S05]  /*09b0*/  BSYNC.RECONVERGENT B4 ;  /* 0x0000000000047941 */ /* 0x000fea0003800200 */
.L_x_37:
[----:B------:R0:W-:Y:S01]  /*09c0*/  STG.E desc[UR4][R20.64], R0 ;  /* 0x0000000014007986 */ /* 0x0001e2000c101904 */
[----:B------:R-:W-:Y:S05]  /*09d0*/  BRA `(.L_x_39) ;  /* 0x0000000000047947 */ /* 0x000fea0003800000 */
.L_x_36:
[----:B------:R0:W-:Y:S02]  /*09e0*/  STG.E desc[UR4][R18.64], RZ ;  /* 0x000000ff12007986 */ /* 0x0001e4000c101904 */
.L_x_39:
[----:B------:R-:W-:Y:S05]  /*09f0*/  BSYNC.RECONVERGENT B3 ;  /* 0x0000000000037941 */ /* 0x000fea0003800200 */
.L_x_35:
[----:B------:R-:W-:Y:S01]  /*0a00*/  IADD3 R6, PT, PT, R6, 0x800, RZ ;  /* 0x0000080006067810 */ /* 0x000fe20007ffe0ff */
[C---:B---3--:R-:W-:Y:S01]  /*0a10*/  IMAD R8, R7.reuse, 0x800, R8 ;  /* 0x0000080007087824 */ /* 0x048fe200078e0208 */
[C---:B------:R-:W-:Y:S01]  /*0a20*/  LEA R12, R7.reuse, R12, 0xb ;  /* 0x0000000c070c7211 */ /* 0x040fe200078e58ff */
[----:B------:R-:W-:Y:S01]  /*0a30*/  IMAD R10, R7, 0x800, R10 ;  /* 0x00000800070a7824 */ /* 0x000fe200078e020a */
[----:B------:R-:W-:Y:S01]  /*0a40*/  ISETP.GE.AND P0, PT, R6, R7, PT ;  /* 0x000000070600720c */ /* 0x000fe20003f06270 */
[----:B------:R-:W-:Y:S02]  /*0a50*/  VIADD R9, R9, 0x800 ;  /* 0x0000080009097836 */ /* 0x000fe40000000000 */
[----:B------:R-:W-:-:S10]  /*0a60*/  IMAD R14, R7, 0x800, R14 ;  /* 0x00000800070e7824 */ /* 0x000fd400078e020e */
[----:B------:R-:W-:Y:S05]  /*0a70*/  @!P0 BRA `(.L_x_40) ;  /* 0xfffffff800848947 */ /* 0x000fea000383ffff */
.L_x_11:
[----:B------:R-:W-:Y:S05]  /*0a80*/  BSYNC.RECONVERGENT B0 ;  /* 0x0000000000007941 */ /* 0x000fea0003800200 */
.L_x_10:
[----:B------:R-:W3:Y:S02]  /*0a90*/  LDC.64 R6, c[0x0][0x388] ;  /* 0x0000e200ff067b82 */ /* 0x000ee40000000a00 */
[----:B---3--:R-:W-:-:S06]  /*0aa0*/  IMAD.WIDE.U32 R6, R3, 0x4, R6 ;  /* 0x0000000403067825 */ /* 0x008fcc00078e0006 */
[----:B------:R-:W-:Y:S06]  /*0ab0*/  BAR.SYNC.DEFER_BLOCKING 0x0 ;  /* 0x0000000000007b1d */ /* 0x000fec0000010000 */
[----:B------:R-:W3:Y:S01]  /*0ac0*/  LDG.E R25, desc[UR4][R6.64] ;  /* 0x0000000406197981 */ /* 0x000ee2000c1e1900 */
[----:B0-----:R-:W-:-:S04]  /*0ad0*/  I2FP.F32.S32 R4, R4 ;  /* 0x0000000400047245 */ /* 0x001fc80000201400 */
[----:B------:R-:W2:Y:S02]  /*0ae0*/  MUFU.RCP R5, R4 ;  /* 0x0000000400057308 */ /* 0x000ea40000001000 */
[----:B--2---:R-:W-:-:S04]  /*0af0*/  FFMA R0, -R4, R5, 1 ;  /* 0x3f80000004007423 */ /* 0x004fc80000000105 */
[----:B------:R-:W-:Y:S02]  /*0b00*/  FFMA R0, R5, R0, R5 ;  /* 0x0000000005007223 */ /* 0x000fe40000000005 */
[----:B---3--:R-:W0:Y:S02]  /*0b10*/  FCHK P0, R25, R4 ;  /* 0x0000000419007302 */ /* 0x008e240000000000 */
[----:B------:R-:W-:-:S04]  /*0b20*/  FFMA R2, R0, R25, RZ ;  /* 0x0000001900027223 */ /* 0x000fc800000000ff */
[----:B------:R-:W-:-:S04]  /*0b30*/  FFMA R5, -R4, R2, R25 ;  /* 0x0000000204057223 */ /* 0x000fc80000000119 */
[----:B------:R-:W-:Y:S01]  /*0b40*/  FFMA R0, R0, R5, R2 ;  /* 0x0000000500007223 */ /* 0x000fe20000000002 */
[----:B0-----:R-:W-:Y:S06]  /*0b50*/  @!P0 BRA `(.L_x_41) ;  /* 0x00000000000c8947 */ /* 0x001fec0003800000 */
[----:B------:R-:W-:Y:S02]  /*0b60*/  MOV R5, R4 ;  /* 0x0000000400057202 */ /* 0x000fe40000000f00 */
[----:B------:R-:W-:-:S07]  /*0b70*/  MOV R2, 0xb90 ;  /* 0x00000b9000027802 */ /* 0x000fce0000000f00 */
[----:B-1--4-:R-:W-:Y:S05]  /*0b80*/  CALL.REL.NOINC `($__internal_0_$__cuda_sm3x_div_rn_noftz_f32_slowpath) ;  /* 0x0000000000147944 */ /* 0x012fea0003c00000 */
.L_x_41:
[----:B------:R-:W0:Y:S01]  /*0b90*/  LDC.64 R4, c[0x0][0x390] ;  /* 0x0000e400ff047b82 */ /* 0x000e220000000a00 */
[----:B------:R-:W-:Y:S01]  /*0ba0*/  STG.E desc[UR4][R6.64], R0 ;  /* 0x0000000006007986 */ /* 0x000fe2000c101904 */
[----:B0-----:R-:W-:-:S05]  /*0bb0*/  IMAD.WIDE.U32 R2, R3, 0x4, R4 ;  /* 0x0000000403027825 */ /* 0x001fca00078e0004 */
[----:B------:R-:W-:Y:S01]  /*0bc0*/  STG.E desc[UR4][R2.64], R0 ;  /* 0x0000000002007986 */ /* 0x000fe2000c101904 */
[----:B------:R-:W-:Y:S05]  /*0bd0*/  EXIT ;  /* 0x000000000000794d */ /* 0x000fea0003800000 */
        .weak           $__internal_0_$__cuda_sm3x_div_rn_noftz_f32_slowpath
        .type           $__internal_0_$__cuda_sm3x_div_rn_noftz_f32_slowpath,@function
        .size           $__internal_0_$__cuda_sm3x_div_rn_noftz_f32_slowpath,(.L_x_54 - $__internal_0_$__cuda_sm3x_div_rn_noftz_f32_slowpath)
$__internal_0_$__cuda_sm3x_div_rn_noftz_f32_slowpath:
[----:B------:R-:W-:Y:S01]  /*0be0*/  SHF.R.U32.HI R11, RZ, 0x17, R5 ;  /* 0x00000017ff0b7819 */ /* 0x000fe20000011605 */
[----:B------:R-:W-:Y:S01]  /*0bf0*/  BSSY.RECONVERGENT B1, `(.L_x_42) ;  /* 0x0000063000017945 */ /* 0x000fe20003800200 */
[----:B------:R-:W-:Y:S02]  /*0c00*/  SHF.R.U32.HI R22, RZ, 0x17, R25 ;  /* 0x00000017ff167819 */ /* 0x000fe40000011619 */
[----:B------:R-:W-:Y:S02]  /*0c10*/  LOP3.LUT R11, R11, 0xff, RZ, 0xc0, !PT ;  /* 0x000000ff0b0b7812 */ /* 0x000fe400078ec0ff */
[----:B------:R-:W-:Y:S02]  /*0c20*/  LOP3.LUT R22, R22, 0xff, RZ, 0xc0, !PT ;  /* 0x000000ff16167812 */ /* 0x000fe400078ec0ff */
[----:B------:R-:W-:Y:S01]  /*0c30*/  MOV R24, R5 ;  /* 0x0000000500187202 */ /* 0x000fe20000000f00 */
[----:B------:R-:W-:Y:S02]  /*0c40*/  VIADD R15, R11, 0xffffffff ;  /* 0xffffffff0b0f7836 */ /* 0x000fe40000000000 */
[----:B------:R-:W-:-:S03]  /*0c50*/  VIADD R0, R22, 0xffffffff ;  /* 0xffffffff16007836 */ /* 0x000fc60000000000 */
[----:B------:R-:W-:-:S04]  /*0c60*/  ISETP.GT.U32.AND P0, PT, R15, 0xfd, PT ;  /* 0x000000fd0f00780c */ /* 0x000fc80003f04070 */
[----:B------:R-:W-:-:S13]  /*0c70*/  ISETP.GT.U32.OR P0, PT, R0, 0xfd, P0 ;  /* 0x000000fd0000780c */ /* 0x000fda0000704470 */
[----:B------:R-:W-:Y:S01]  /*0c80*/  @!P0 IMAD.MOV.U32 R13, RZ, RZ, RZ ;  /* 0x000000ffff0d8224 */ /* 0x000fe200078e00ff */
[----:B------:R-:W-:Y:S06]  /*0c90*/  @!P0 BRA `(.L_x_43) ;  /* 0x00000000005c8947 */ /* 0x000fec0003800000 */
[----:B------:R-:W-:Y:S02]  /*0ca0*/  FSETP.GTU.FTZ.AND P0, PT, |R25|, +INF , PT ;  /* 0x7f8000001900780b */ /* 0x000fe40003f1c200 */
[----:B------:R-:W-:-:S04]  /*0cb0*/  FSETP.GTU.FTZ.AND P1, PT, |R5|, +INF , PT ;  /* 0x7f8000000500780b */ /* 0x000fc80003f3c200 */
[----:B------:R-:W-:-:S13]  /*0cc0*/  PLOP3.LUT P0, PT, P0, P1, PT, 0xf8, 0x8f ;  /* 0x00000000008f781c */ /* 0x000fda0000703f70 */
[----:B------:R-:W-:Y:S05]  /*0cd0*/  @P0 BRA `(.L_x_44) ;  /* 0x00000004004c0947 */ /* 0x000fea0003800000 */
[----:B------:R-:W-:-:S13]  /*0ce0*/  LOP3.LUT P0, RZ, R24, 0x7fffffff, R25, 0xc8, !PT ;  /* 0x7fffffff18ff7812 */ /* 0x000fda000780c819 */
[----:B------:R-:W-:Y:S05]  /*0cf0*/  @!P0 BRA `(.L_x_45) ;  /* 0x00000004003c8947 */ /* 0x000fea0003800000 */
[----:B------:R-:W-:Y:S02]  /*0d00*/  FSETP.NEU.FTZ.AND P3, PT, |R25|, +INF , PT ;  /* 0x7f8000001900780b */ /* 0x000fe40003f7d200 */
[----:B------:R-:W-:Y:S02]  /*0d10*/  FSETP.NEU.FTZ.AND P1, PT, |R5|, +INF , PT ;  /* 0x7f8000000500780b */ /* 0x000fe40003f3d200 */
[----:B------:R-:W-:-:S11]  /*0d20*/  FSETP.NEU.FTZ.AND P0, PT, |R25|, +INF , PT ;  /* 0x7f8000001900780b */ /* 0x000fd60003f1d200 */
[----:B------:R-:W-:Y:S05]  /*0d30*/  @!P1 BRA !P3, `(.L_x_45) ;  /* 0x00000004002c9947 */ /* 0x000fea0005800000 */
[----:B------:R-:W-:-:S04]  /*0d40*/  LOP3.LUT P3, RZ, R25, 0x7fffffff, RZ, 0xc0, !PT ;  /* 0x7fffffff19ff7812 */ /* 0x000fc8000786c0ff */
[----:B------:R-:W-:-:S13]  /*0d50*/  PLOP3.LUT P1, PT, P1, P3, PT, 0x2f, 0xf2 ;  /* 0x0000000000f2781c */ /* 0x000fda0000f26577 */
[----:B------:R-:W-:Y:S05]  /*0d60*/  @P1 BRA `(.L_x_46) ;  /* 0x0000000400181947 */ /* 0x000fea0003800000 */
[----:B------:R-:W-:-:S04]  /*0d70*/  LOP3.LUT P1, RZ, R24, 0x7fffffff, RZ, 0xc0, !PT ;  /* 0x7fffffff18ff7812 */ /* 0x000fc8000782c0ff */
[----:B------:R-:W-:-:S13]  /*0d80*/  PLOP3.LUT P0, PT, P0, P1, PT, 0x2f, 0xf2 ;  /* 0x0000000000f2781c */ /* 0x000fda0000702577 */
[----:B------:R-:W-:Y:S05]  /*0d90*/  @P0 BRA `(.L_x_47) ;  /* 0x0000000400000947 */ /* 0x000fea0003800000 */
[----:B------:R-:W-:Y:S02]  /*0da0*/  ISETP.GE.AND P0, PT, R0, RZ, PT ;  /* 0x000000ff0000720c */ /* 0x000fe40003f06270 */
[----:B------:R-:W-:-:S11]  /*0db0*/  ISETP.GE.AND P1, PT, R15, RZ, PT ;  /* 0x000000ff0f00720c */ /* 0x000fd60003f26270 */
[----:B------:R-:W-:Y:S01]  /*0dc0*/  @P0 IMAD.MOV.U32 R13, RZ, RZ, RZ ;  /* 0x000000ffff0d0224 */ /* 0x000fe200078e00ff */
[----:B------:R-:W-:Y:S01]  /*0dd0*/  @!P0 MOV R13, 0xffffffc0 ;  /* 0xffffffc0000d8802 */ /* 0x000fe20000000f00 */
[----:B------:R-:W-:Y:S01]  /*0de0*/  @!P0 FFMA R25, R25, 1.84467440737095516160e+19, RZ ;  /* 0x5f80000019198823 */ /* 0x000fe200000000ff */
[----:B------:R-:W-:-:S03]  /*0df0*/  @!P1 FFMA R24, R5, 1.84467440737095516160e+19, RZ ;  /* 0x5f80000005189823 */ /* 0x000fc600000000ff */
[----:B------:R-:W-:-:S07]  /*0e00*/  @!P1 VIADD R13, R13, 0x40 ;  /* 0x000000400d0d9836 */ /* 0x000fce0000000000 */
.L_x_43:
[----:B------:R-:W-:Y:S01]  /*0e10*/  LEA R15, R11, 0xc0800000, 0x17 ;  /* 0xc08000000b0f7811 */ /* 0x000fe200078eb8ff */
[----:B------:R-:W-:Y:S01]  /*0e20*/  VIADD R22, R22, 0xffffff81 ;  /* 0xffffff8116167836 */ /* 0x000fe20000000000 */
[----:B------:R-:W-:Y:S02]  /*0e30*/  BSSY.RECONVERGENT B2, `(.L_x_48) ;  /* 0x0000035000027945 */ /* 0x000fe40003800200 */
[----:B------:R-:W-:Y:S01]  /*0e40*/  IADD3 R26, PT, PT, -R15, R24, RZ ;  /* 0x000000180f1a7210 */ /* 0x000fe20007ffe1ff */
[C---:B------:R-:W-:Y:S01]  /*0e50*/  IMAD R0, R22.reuse, -0x800000, R25 ;  /* 0xff80000016007824 */ /* 0x040fe200078e0219 */
[----:B------:R-:W-:Y:S02]  /*0e60*/  IADD3 R22, PT, PT, R22, 0x7f, -R11 ;  /* 0x0000007f16167810 */ /* 0x000fe40007ffe80b */
[----:B------:R-:W0:Y:S01]  /*0e70*/  MUFU.RCP R24, R26 ;  /* 0x0000001a00187308 */ /* 0x000e220000001000 */
[----:B------:R-:W-:Y:S01]  /*0e80*/  FADD.FTZ R15, -R26, -RZ ;  /* 0x800000ff1a0f7221 */ /* 0x000fe20000010100 */
[----:B------:R-:W-:-:S03]  /*0e90*/  IADD3 R13, PT, PT, R22, R13, RZ ;  /* 0x0000000d160d7210 */ /* 0x000fc60007ffe0ff */
[----:B0-----:R-:W-:-:S04]  /*0ea0*/  FFMA R23, R24, R15, 1 ;  /* 0x3f80000018177423 */ /* 0x001fc8000000000f */
[----:B------:R-:W-:-:S04]  /*0eb0*/  FFMA R23, R24, R23, R24 ;  /* 0x0000001718177223 */ /* 0x000fc80000000018 */
[----:B------:R-:W-:-:S04]  /*0ec0*/  FFMA R24, R0, R23, RZ ;  /* 0x0000001700187223 */ /* 0x000fc800000000ff */
[----:B------:R-:W-:-:S04]  /*0ed0*/  FFMA R25, R15, R24, R0 ;  /* 0x000000180f197223 */ /* 0x000fc80000000000 */
[----:B------:R-:W-:-:S04]  /*0ee0*/  FFMA R24, R23, R25, R24 ;  /* 0x0000001917187223 */ /* 0x000fc80000000018 */
[----:B------:R-:W-:-:S04]  /*0ef0*/  FFMA R15, R15, R24, R0 ;  /* 0x000000180f0f7223 */ /* 0x000fc80000000000 */
[----:B------:R-:W-:-:S05]  /*0f00*/  FFMA R0, R23, R15, R24 ;  /* 0x0000000f17007223 */ /* 0x000fca0000000018 */
[----:B------:R-:W-:-:S04]  /*0f10*/  SHF.R.U32.HI R11, RZ, 0x17, R0 ;  /* 0x00000017ff0b7819 */ /* 0x000fc80000011600 */
[----:B------:R-:W-:-:S05]  /*0f20*/  LOP3.LUT R22, R11, 0xff, RZ, 0xc0, !PT ;  /* 0x000000ff0b167812 */ /* 0x000fca00078ec0ff */
[----:B------:R-:W-:-:S05]  /*0f30*/  IMAD.IADD R11, R22, 0x1, R13 ;  /* 0x00000001160b7824 */ /* 0x000fca00078e020d */
[----:B------:R-:W-:-:S04]  /*0f40*/  IADD3 R22, PT, PT, R11, -0x1, RZ ;  /* 0xffffffff0b167810 */ /* 0x000fc80007ffe0ff */
[----:B------:R-:W-:-:S13]  /*0f50*/  ISETP.GE.U32.AND P0, PT, R22, 0xfe, PT ;  /* 0x000000fe1600780c */ /* 0x000fda0003f06070 */
[----:B------:R-:W-:Y:S05]  /*0f60*/  @!P0 BRA `(.L_x_49) ;  /* 0x0000000000808947 */ /* 0x000fea0003800000 */
[----:B------:R-:W-:-:S13]  /*0f70*/  ISETP.GT.AND P0, PT, R11, 0xfe, PT ;  /* 0x000000fe0b00780c */ /* 0x000fda0003f04270 */
[----:B------:R-:W-:Y:S05]  /*0f80*/  @P0 BRA `(.L_x_50) ;  /* 0x00000000006c0947 */ /* 0x000fea0003800000 */
[----:B------:R-:W-:-:S13]  /*0f90*/  ISETP.GE.AND P0, PT, R11, 0x1, PT ;  /* 0x000000010b00780c */ /* 0x000fda0003f06270 */
[----:B------:R-:W-:Y:S05]  /*0fa0*/  @P0 BRA `(.L_x_51) ;  /* 0x0000000000740947 */ /* 0x000fea0003800000 */
[----:B------:R-:W-:Y:S02]  /*0fb0*/  ISETP.GE.AND P0, PT, R11, -0x18, PT ;  /* 0xffffffe80b00780c */ /* 0x000fe40003f06270 */
[----:B------:R-:W-:-:S11]  /*0fc0*/  LOP3.LUT R0, R0, 0x80000000, RZ, 0xc0, !PT ;  /* 0x8000000000007812 */ /* 0x000fd600078ec0ff */
[----:B------:R-:W-:Y:S05]  /*0fd0*/  @!P0 BRA `(.L_x_51) ;  /* 0x0000000000688947 */ /* 0x000fea0003800000 */
[CCC-:B------:R-:W-:Y:S01]  /*0fe0*/  FFMA.RZ R13, R23.reuse, R15.reuse, R24.reuse ;  /* 0x0000000f170d7223 */ /* 0x1c0fe2000000c018 */
[CCC-:B------:R-:W-:Y:S01]  /*0ff0*/  FFMA.RP R22, R23.reuse, R15.reuse, R24.reuse ;  /* 0x0000000f17167223 */ /* 0x1c0fe20000008018 */
[----:B------:R-:W-:Y:S01]  /*1000*/  FFMA.RM R23, R23, R15, R24 ;  /* 0x0000000f17177223 */ /* 0x000fe20000004018 */
[C---:B------:R-:W-:Y:S01]  /*1010*/  VIADD R15, R11.reuse, 0x20 ;  /* 0x000000200b0f7836 */ /* 0x040fe20000000000 */
[----:B------:R-:W-:Y:S02]  /*1020*/  ISETP.NE.AND P3, PT, R11, RZ, PT ;  /* 0x000000ff0b00720c */ /* 0x000fe40003f65270 */
[----:B------:R-:W-:Y:S02]  /*1030*/  LOP3.LUT R13, R13, 0x7fffff, RZ, 0xc0, !PT ;  /* 0x007fffff0d0d7812 */ /* 0x000fe400078ec0ff */
[----:B------:R-:W-:Y:S02]  /*1040*/  ISETP.NE.AND P1, PT, R11, RZ, PT ;  /* 0x000000ff0b00720c */ /* 0x000fe40003f25270 */
[----:B------:R-:W-:-:S02]  /*1050*/  LOP3.LUT R24, R13, 0x800000, RZ, 0xfc, !PT ;  /* 0x008000000d187812 */ /* 0x000fc400078efcff */
[----:B------:R-:W-:Y:S02]  /*1060*/  IADD3 R11, PT, PT, -R11, RZ, RZ ;  /* 0x000000ff0b0b7210 */ /* 0x000fe40007ffe1ff */
[----:B------:R-:W-:Y:S02]  /*1070*/  SHF.L.U32 R15, R24, R15, RZ ;  /* 0x0000000f180f7219 */ /* 0x000fe400000006ff */
[----:B------:R-:W-:Y:S02]  /*1080*/  FSETP.NEU.FTZ.AND P0, PT, R22, R23, PT ;  /* 0x000000171600720b */ /* 0x000fe40003f1d000 */
[----:B------:R-:W-:Y:S02]  /*1090*/  SEL R11, R11, RZ, P3 ;  /* 0x000000ff0b0b7207 */ /* 0x000fe40001800000 */
[----:B------:R-:W-:Y:S02]  /*10a0*/  ISETP.NE.AND P1, PT, R15, RZ, P1 ;  /* 0x000000ff0f00720c */ /* 0x000fe40000f25270 */
[----:B------:R-:W-:-:S02]  /*10b0*/  SHF.R.U32.HI R24, RZ, R11, R24 ;  /* 0x0000000bff187219 */ /* 0x000fc40000011618 */
[----:B------:R-:W-:Y:S02]  /*10c0*/  PLOP3.LUT P0, PT, P0, P1, PT, 0xf8, 0x8f ;  /* 0x00000000008f781c */ /* 0x000fe40000703f70 */
[----:B------:R-:W-:Y:S02]  /*10d0*/  SHF.R.U32.HI R13, RZ, 0x1, R24 ;  /* 0x00000001ff0d7819 */ /* 0x000fe40000011618 */
[----:B------:R-:W-:-:S04]  /*10e0*/  SEL R22, RZ, 0x1, !P0 ;  /* 0x00000001ff167807 */ /* 0x000fc80004000000 */
[----:B------:R-:W-:-:S04]  /*10f0*/  LOP3.LUT R11, R22, 0x1, R13, 0xf8, !PT ;  /* 0x00000001160b7812 */ /* 0x000fc800078ef80d */
[----:B------:R-:W-:-:S05]  /*1100*/  LOP3.LUT R24, R11, R24, RZ, 0xc0, !PT ;  /* 0x000000180b187212 */ /* 0x000fca00078ec0ff */
[----:B------:R-:W-:-:S05]  /*1110*/  IMAD.IADD R13, R13, 0x1, R24 ;  /* 0x000000010d0d7824 */ /* 0x000fca00078e0218 */
[----:B------:R-:W-:Y:S01]  /*1120*/  LOP3.LUT R0, R13, R0, RZ, 0xfc, !PT ;  /* 0x000000000d007212 */ /* 0x000fe200078efcff */
[----:B------:R-:W-:Y:S06]  /*1130*/  BRA `(.L_x_51) ;  /* 0x0000000000107947 */ /* 0x000fec0003800000 */
.L_x_50:
[----:B------:R-:W-:-:S04]  /*1140*/  LOP3.LUT R0, R0, 0x80000000, RZ, 0xc0, !PT ;  /* 0x8000000000007812 */ /* 0x000fc800078ec0ff */
[----:B------:R-:W-:Y:S01]  /*1150*/  LOP3.LUT R0, R0, 0x7f800000, RZ, 0xfc, !PT ;  /* 0x7f80000000007812 */ /* 0x000fe200078efcff */
[----:B------:R-:W-:Y:S06]  /*1160*/  BRA `(.L_x_51) ;  /* 0x0000000000047947 */ /* 0x000fec0003800000 */
.L_x_49:
[----:B------:R-:W-:-:S07]  /*1170*/  LEA R0, R13, R0, 0x17 ;  /* 0x000000000d007211 */ /* 0x000fce00078eb8ff */
.L_x_51:
[----:B------:R-:W-:Y:S05]  /*1180*/  BSYNC.RECONVERGENT B2 ;  /* 0x0000000000027941 */ /* 0x000fea0003800200 */
.L_x_48:
[----:B------:R-:W-:Y:S05]  /*1190*/  BRA `(.L_x_52) ;  /* 0x0000000000207947 */ /* 0x000fea0003800000 */
.L_x_47:
[----:B------:R-:W-:-:S04]  /*11a0*/  LOP3.LUT R24, R24, 0x80000000, R25, 0x48, !PT ;  /* 0x8000000018187812 */ /* 0x000fc800078e4819 */
[----:B------:R-:W-:Y:S01]  /*11b0*/  LOP3.LUT R0, R24, 0x7f800000, RZ, 0xfc, !PT ;  /* 0x7f80000018007812 */ /* 0x000fe200078efcff */
[----:B------:R-:W-:Y:S06]  /*11c0*/  BRA `(.L_x_52) ;  /* 0x0000000000147947 */ /* 0x000fec0003800000 */
.L_x_46:
[----:B------:R-:W-:Y:S01]  /*11d0*/  LOP3.LUT R0, R24, 0x80000000, R25, 0x48, !PT ;  /* 0x8000000018007812 */ /* 0x000fe200078e4819 */
[----:B------:R-:W-:Y:S06]  /*11e0*/  BRA `(.L_x_52) ;  /* 0x00000000000c7947 */ /* 0x000fec0003800000 */
.L_x_45:
[----:B------:R-:W0:Y:S01]  /*11f0*/  MUFU.RSQ R0, -QNAN ;  /* 0xffc0000000007908 */ /* 0x000e220000001400 */
[----:B------:R-:W-:Y:S05]  /*1200*/  BRA `(.L_x_52) ;  /* 0x0000000000047947 */ /* 0x000fea0003800000 */
.L_x_44:
[----:B------:R-:W-:-:S07]  /*1210*/  FADD.FTZ R0, R25, R5 ;  /* 0x0000000519007221 */ /* 0x000fce0000010000 */
.L_x_52:
[----:B------:R-:W-:Y:S05]  /*1220*/  BSYNC.RECONVERGENT B1 ;  /* 0x0000000000017941 */ /* 0x000fea0003800200 */
.L_x_42:
[----:B------:R-:W-:Y:S02]  /*1230*/  HFMA2 R23, -RZ, RZ, 0, 0 ;  /* 0x00000000ff177431 */ /* 0x000fe400000001ff */
[----:B------:R-:W-:-:S04]  /*1240*/  IMAD.MOV.U32 R22, RZ, RZ, R2 ;  /* 0x000000ffff167224 */ /* 0x000fc800078e0002 */
[----:B0-----:R-:W-:Y:S05]  /*1250*/  RET.REL.NODEC R22 `(_Z15diagonalizationPfS_S_i) ;  /* 0xffffffec16687950 */ /* 0x001fea0003c3ffff */
.L_x_53:
        /* <DEDUP_REMOVED lines=10> */
.L_x_54:


//--------------------- .nv.shared._Z12jacobiMethodPfS_iS_ --------------------------
	.section	.nv.shared._Z12jacobiMethodPfS_iS_,"aw",@nobits
	.sectionflags	@""
	.align	4
.nv.shared._Z12jacobiMethodPfS_iS_:
	.zero		3072


//--------------------- .nv.shared.reserved.0     --------------------------
	.section	.nv.shared.reserved.0,"aw",@nobits
	.weak		__nv_reservedSMEM_offset_0_alias
	.size		__nv_reservedSMEM_offset_0_alias, 0, 64
	.other		__nv_reservedSMEM_offset_0_alias,@"STO_CUDA_RESERVED_SHARED STV_DEFAULT"
__nv_reservedSMEM_offset_0_alias:
	.zero		0
	.zero		64


//--------------------- .nv.constant0._Z12jacobiMethodPfS_iS_ --------------------------
	.section	.nv.constant0._Z12jacobiMethodPfS_iS_,"a",@progbits
	.sectionflags	@""
	.align	4
.nv.constant0._Z12jacobiMethodPfS_iS_:
	.zero		928


//--------------------- .nv.constant0._Z15diagonalizationPfS_S_i --------------------------
	.section	.nv.constant0._Z15diagonalizationPfS_S_i,"a",@progbits
	.sectionflags	@""
	.align	4
.nv.constant0._Z15diagonalizationPfS_S_i:
	.zero		924


//--------------------- SYMBOLS --------------------------

	.type		.nv.reservedSmem.offset0,@object
	.size		.nv.reservedSmem.offset0,0x4
	.type		.nv.reservedSmem.cap,@object
	.size		.nv.reservedSmem.cap,0x4
